	.headerflags	@"EF_CUDA_TEXMODE_UNIFIED EF_CUDA_64BIT_ADDRESS EF_CUDA_SM86 EF_CUDA_VIRTUAL_SM(EF_CUDA_SM86)"
	.elftype	@"ET_EXEC"


//--------------------- .nv.info                  --------------------------
	.section	.nv.info,"",@"SHT_CUDA_INFO"
	.align	4


	//----- nvinfo : EIATTR_REGCOUNT
	.align		4
        /*0000*/ 	.byte	0x04, 0x2f
        /*0002*/ 	.short	(.L_2 - .L_1)
	.align		4
.L_1:
        /*0004*/ 	.word	index@(triton_red_fused__to_copy_add_amax_amin_cat_clamp_mul_reciprocal_7)
        /*0008*/ 	.word	0x00000032


	//----- nvinfo : EIATTR_MIN_STACK_SIZE
	.align		4
.L_2:
        /*000c*/ 	.byte	0x04, 0x12
        /*000e*/ 	.short	(.L_4 - .L_3)
	.align		4
.L_3:
        /*0010*/ 	.word	index@(triton_red_fused__to_copy_add_amax_amin_cat_clamp_mul_reciprocal_7)
        /*0014*/ 	.word	0x00000000


	//----- nvinfo : EIATTR_FRAME_SIZE
	.align		4
.L_4:
        /*0018*/ 	.byte	0x04, 0x11
        /*001a*/ 	.short	(.L_6 - .L_5)
	.align		4
.L_5:
        /*001c*/ 	.word	index@(triton_red_fused__to_copy_add_amax_amin_cat_clamp_mul_reciprocal_7)
        /*0020*/ 	.word	0x00000000


	//----- nvinfo : EIATTR_MIN_STACK_SIZE
	.align		4
.L_6:
        /*0024*/ 	.byte	0x04, 0x12
        /*0026*/ 	.short	(.L_8 - .L_7)
	.align		4
.L_7:
        /*0028*/ 	.word	index@(triton_red_fused__to_copy_add_amax_amin_cat_clamp_mul_reciprocal_7)
        /*002c*/ 	.word	0x00000000
.L_8:


//--------------------- .nv.info.triton_red_fused__to_copy_add_amax_amin_cat_clamp_mul_reciprocal_7 --------------------------
	.section	.nv.info.triton_red_fused__to_copy_add_amax_amin_cat_clamp_mul_reciprocal_7,"",@"SHT_CUDA_INFO"
	.sectionflags	@""
	.align	4


	//----- nvinfo : EIATTR_CUDA_API_VERSION
	.align		4
        /*0000*/ 	.byte	0x04, 0x37
        /*0002*/ 	.short	(.L_10 - .L_9)
.L_9:
        /*0004*/ 	.word	0x0000007c


	//----- nvinfo : EIATTR_SW2861232_WAR
	.align		4
.L_10:
        /*0008*/ 	.byte	0x01, 0x35
	.zero		2


	//----- nvinfo : EIATTR_PARAM_CBANK
	.align		4
        /*000c*/ 	.byte	0x04, 0x0a
        /*000e*/ 	.short	(.L_12 - .L_11)
	.align		4
.L_11:
        /*0010*/ 	.word	index@(.nv.constant0.triton_red_fused__to_copy_add_amax_amin_cat_clamp_mul_reciprocal_7)
        /*0014*/ 	.short	0x0160
        /*0016*/ 	.short	0x0038


	//----- nvinfo : EIATTR_CBANK_PARAM_SIZE
	.align		4
.L_12:
        /*0018*/ 	.byte	0x03, 0x19
        /*001a*/ 	.short	0x0038


	//----- nvinfo : EIATTR_KPARAM_INFO
	.align		4
        /*001c*/ 	.byte	0x04, 0x17
        /*001e*/ 	.short	(.L_14 - .L_13)
.L_13:
        /*0020*/ 	.word	0x00000000
        /*0024*/ 	.short	0x0007
        /*0026*/ 	.short	0x0030
        /*0028*/ 	.byte	0x00, 0xf4, 0x21, 0x00


	//----- nvinfo : EIATTR_KPARAM_INFO
	.align		4
.L_14:
        /*002c*/ 	.byte	0x04, 0x17
        /*002e*/ 	.short	(.L_16 - .L_15)
.L_15:
        /*0030*/ 	.word	0x00000000
        /*0034*/ 	.short	0x0006
        /*0036*/ 	.short	0x002c
        /*0038*/ 	.byte	0x00, 0xf0, 0x11, 0x00


	//----- nvinfo : EIATTR_KPARAM_INFO
	.align		4
.L_16:
        /*003c*/ 	.byte	0x04, 0x17
        /*003e*/ 	.short	(.L_18 - .L_17)
.L_17:
        /*0040*/ 	.word	0x00000000
        /*0044*/ 	.short	0x0005
        /*0046*/ 	.short	0x0028
        /*0048*/ 	.byte	0x00, 0xf0, 0x11, 0x00


	//----- nvinfo : EIATTR_KPARAM_INFO
	.align		4
.L_18:
        /*004c*/ 	.byte	0x04, 0x17
        /*004e*/ 	.short	(.L_20 - .L_19)
.L_19:
        /*0050*/ 	.word	0x00000000
        /*0054*/ 	.short	0x0004
        /*0056*/ 	.short	0x0020
        /*0058*/ 	.byte	0x00, 0xf4, 0x21, 0x00


	//----- nvinfo : EIATTR_KPARAM_INFO
	.align		4
.L_20:
        /*005c*/ 	.byte	0x04, 0x17
        /*005e*/ 	.short	(.L_22 - .L_21)
.L_21:
        /*0060*/ 	.word	0x00000000
        /*0064*/ 	.short	0x0003
        /*0066*/ 	.short	0x0018
        /*0068*/ 	.byte	0x00, 0xf4, 0x21, 0x00


	//----- nvinfo : EIATTR_KPARAM_INFO
	.align		4
.L_22:
        /*006c*/ 	.byte	0x04, 0x17
        /*006e*/ 	.short	(.L_24 - .L_23)
.L_23:
        /*0070*/ 	.word	0x00000000
        /*0074*/ 	.short	0x0002
        /*0076*/ 	.short	0x0010
        /*0078*/ 	.byte	0x00, 0xf4, 0x21, 0x00


	//----- nvinfo : EIATTR_KPARAM_INFO
	.align		4
.L_24:
        /*007c*/ 	.byte	0x04, 0x17
        /*007e*/ 	.short	(.L_26 - .L_25)
.L_25:
        /*0080*/ 	.word	0x00000000
        /*0084*/ 	.short	0x0001
        /*0086*/ 	.short	0x0008
        /*0088*/ 	.byte	0x00, 0xf4, 0x21, 0x00


	//----- nvinfo : EIATTR_KPARAM_INFO
	.align		4
.L_26:
        /*008c*/ 	.byte	0x04, 0x17
        /*008e*/ 	.short	(.L_28 - .L_27)
.L_27:
        /*0090*/ 	.word	0x00000000
        /*0094*/ 	.short	0x0000
        /*0096*/ 	.short	0x0000
        /*0098*/ 	.byte	0x00, 0xf4, 0x21, 0x00


	//----- nvinfo : EIATTR_MAXREG_COUNT
	.align		4
.L_28:
        /*009c*/ 	.byte	0x03, 0x1b
        /*009e*/ 	.short	0x0080


	//----- nvinfo : EIATTR_COOP_GROUP_MASK_REGIDS
	.align		4
        /*00a0*/ 	.byte	0x04, 0x29
        /*00a2*/ 	.short	(.L_30 - .L_29)


	//   ....[0]....
.L_29:
        /*00a4*/ 	.word	0xffffffff


	//   ....[1]....
        /*00a8*/ 	.word	0xffffffff


	//   ....[2]....
        /*00ac*/ 	.word	0xffffffff


	//   ....[3]....
        /*00b0*/ 	.word	0xffffffff


	//   ....[4]....
        /*00b4*/ 	.word	0xffffffff


	//   ....[5]....
        /*00b8*/ 	.word	0xffffffff


	//----- nvinfo : EIATTR_COOP_GROUP_INSTR_OFFSETS
	.align		4
.L_30:
        /*00bc*/ 	.byte	0x04, 0x28
        /*00be*/ 	.short	(.L_32 - .L_31)


	//   ....[0]....
.L_31:
        /*00c0*/ 	.word	0x000019e0


	//   ....[1]....
        /*00c4*/ 	.word	0x00001a20


	//   ....[2]....
        /*00c8*/ 	.word	0x00001a50


	//   ....[3]....
        /*00cc*/ 	.word	0x00001a90


	//   ....[4]....
        /*00d0*/ 	.word	0x00001ae0


	//   ....[5]....
        /*00d4*/ 	.word	0x00001b10


	//----- nvinfo : EIATTR_EXIT_INSTR_OFFSETS
	.align		4
.L_32:
        /*00d8*/ 	.byte	0x04, 0x1c
        /*00da*/ 	.short	(.L_34 - .L_33)


	//   ....[0]....
.L_33:
        /*00dc*/ 	.word	0x00003480


	//----- nvinfo : EIATTR_REQNTID
	.align		4
.L_34:
        /*00e0*/ 	.byte	0x04, 0x10
        /*00e2*/ 	.short	(.L_36 - .L_35)
.L_35:
        /*00e4*/ 	.word	0x00000200
        /*00e8*/ 	.word	0x00000001
        /*00ec*/ 	.word	0x00000001


	//----- nvinfo : EIATTR_CRS_STACK_SIZE
	.align		4
.L_36:
        /*00f0*/ 	.byte	0x04, 0x1e
        /*00f2*/ 	.short	(.L_38 - .L_37)
.L_37:
        /*00f4*/ 	.word	0x00000000
.L_38:


//--------------------- .nv.callgraph             --------------------------
	.section	.nv.callgraph,"",@"SHT_CUDA_CALLGRAPH"
	.align	4
	.sectionentsize	8
	.align		4
        /*0000*/ 	.word	0x00000000
	.align		4
        /*0004*/ 	.word	0xffffffff
	.align		4
        /*0008*/ 	.word	0x00000000
	.align		4
        /*000c*/ 	.word	0xfffffffe
	.align		4
        /*0010*/ 	.word	0x00000000
	.align		4
        /*0014*/ 	.word	0xfffffffd
	.align		4
        /*0018*/ 	.word	0x00000000
	.align		4
        /*001c*/ 	.word	0xfffffffc


//--------------------- .nv.rel.action            --------------------------
	.section	.nv.rel.action,"",@"SHT_CUDA_RELOCINFO"
	.align	8
	.sectionentsize	8
        /*0000*/ 	.byte	0x73, 0x00, 0x00, 0x00, 0x00, 0x00, 0x00, 0x00, 0x00, 0x00, 0x00, 0x11, 0x25, 0x00, 0x05, 0x36


//--------------------- .nv.constant4             --------------------------
	.section	.nv.constant4,"a",@progbits
	.align	8
	.align		8
.nv.constant4:
        /*0000*/ 	.dword	_$_str


//--------------------- .nv.constant0.triton_red_fused__to_copy_add_amax_amin_cat_clamp_mul_reciprocal_7 --------------------------
	.section	.nv.constant0.triton_red_fused__to_copy_add_amax_amin_cat_clamp_mul_reciprocal_7,"a",@progbits
	.sectionflags	@""
	.align	4
.nv.constant0.triton_red_fused__to_copy_add_amax_amin_cat_clamp_mul_reciprocal_7:
	.zero		408


//--------------------- .text.triton_red_fused__to_copy_add_amax_amin_cat_clamp_mul_reciprocal_7 --------------------------
	.section	.text.triton_red_fused__to_copy_add_amax_amin_cat_clamp_mul_reciprocal_7,"ax",@progbits
	.sectionflags	@"SHF_BARRIERS=1"
	.sectioninfo	@"SHI_REGISTERS=50"
	.align	128
        .global         triton_red_fused__to_copy_add_amax_amin_cat_clamp_mul_reciprocal_7
        .type           triton_red_fused__to_copy_add_amax_amin_cat_clamp_mul_reciprocal_7,@function
        .size           triton_red_fused__to_copy_add_amax_amin_cat_clamp_mul_reciprocal_7,(.L_x_46 - triton_red_fused__to_copy_add_amax_amin_cat_clamp_mul_reciprocal_7)
        .other          triton_red_fused__to_copy_add_amax_amin_cat_clamp_mul_reciprocal_7,@"STO_CUDA_ENTRY STV_DEFAULT"
triton_red_fused__to_copy_add_amax_amin_cat_clamp_mul_reciprocal_7:
.text.triton_red_fused__to_copy_add_amax_amin_cat_clamp_mul_reciprocal_7:
[----:B------:R-:W-:Y:S02]  /*0000*/  IMAD.MOV.U32 R1, RZ, RZ, c[0x0][0x28] ;  /* 0x00000a00ff017624 */ /* 0x000fe400078e00ff */
[----:B------:R-:W0:Y:S01]  /*0010*/  S2R R0, SR_TID.X ;  /* 0x0000000000007919 */ /* 0x000e220000002100 */
[----:B------:R-:W-:Y:S01]  /*0020*/  IMAD.MOV.U32 R32, RZ, RZ, 0x7f800000 ;  /* 0x7f800000ff207424 */ /* 0x000fe200078e00ff */
[----:B------:R-:W-:Y:S01]  /*0030*/  MOV R19, 0xff800000 ;  /* 0xff80000000137802 */ /* 0x000fe20000000f00 */
[----:B------:R-:W-:Y:S01]  /*0040*/  IMAD.MOV.U32 R17, RZ, RZ, RZ ;  /* 0x000000ffff117224 */ /* 0x000fe200078e00ff */
[----:B------:R-:W1:Y:S01]  /*0050*/  S2R R18, SR_CTAID.X ;  /* 0x0000000000127919 */ /* 0x000e620000002500 */
[----:B------:R-:W-:Y:S01]  /*0060*/  IMAD.MOV.U32 R42, RZ, RZ, RZ ;  /* 0x000000ffff2a7224 */ /* 0x000fe200078e00ff */
[----:B------:R-:W-:Y:S01]  /*0070*/  MOV R20, 0xff800000 ;  /* 0xff80000000147802 */ /* 0x000fe20000000f00 */
[----:B------:R-:W-:Y:S01]  /*0080*/  IMAD.MOV.U32 R21, RZ, RZ, -0x800000 ;  /* 0xff800000ff157424 */ /* 0x000fe200078e00ff */
[----:B------:R-:W-:Y:S01]  /*0090*/  MOV R23, 0xff800000 ;  /* 0xff80000000177802 */ /* 0x000fe20000000f00 */
[----:B------:R-:W-:Y:S01]  /*00a0*/  IMAD.MOV.U32 R22, RZ, RZ, -0x800000 ;  /* 0xff800000ff167424 */ /* 0x000fe200078e00ff */
[----:B------:R-:W-:Y:S01]  /*00b0*/  MOV R26, 0xff800000 ;  /* 0xff800000001a7802 */ /* 0x000fe20000000f00 */
[----:B------:R-:W-:Y:S01]  /*00c0*/  IMAD.MOV.U32 R24, RZ, RZ, -0x800000 ;  /* 0xff800000ff187424 */ /* 0x000fe200078e00ff */
[----:B------:R-:W-:Y:S01]  /*00d0*/  MOV R33, 0x7f800000 ;  /* 0x7f80000000217802 */ /* 0x000fe20000000f00 */
[----:B------:R-:W-:Y:S01]  /*00e0*/  IMAD.MOV.U32 R25, RZ, RZ, -0x800000 ;  /* 0xff800000ff197424 */ /* 0x000fe200078e00ff */
[----:B------:R-:W-:Y:S01]  /*00f0*/  MOV R30, 0x7f800000 ;  /* 0x7f800000001e7802 */ /* 0x000fe20000000f00 */
[----:B------:R-:W-:Y:S01]  /*0100*/  IMAD.MOV.U32 R28, RZ, RZ, 0x7f800000 ;  /* 0x7f800000ff1c7424 */ /* 0x000fe200078e00ff */
[----:B------:R-:W-:Y:S01]  /*0110*/  ULDC.64 UR4, c[0x0][0x118] ;  /* 0x0000460000047ab9 */ /* 0x000fe20000000a00 */
[----:B------:R-:W-:-:S02]  /*0120*/  IMAD.MOV.U32 R27, RZ, RZ, 0x7f800000 ;  /* 0x7f800000ff1b7424 */ /* 0x000fc400078e00ff */
[----:B------:R-:W-:Y:S02]  /*0130*/  IMAD.MOV.U32 R29, RZ, RZ, 0x7f800000 ;  /* 0x7f800000ff1d7424 */ /* 0x000fe400078e00ff */
[----:B------:R-:W-:Y:S02]  /*0140*/  IMAD.MOV.U32 R34, RZ, RZ, 0x7f800000 ;  /* 0x7f800000ff227424 */ /* 0x000fe400078e00ff */
[----:B------:R-:W-:Y:S01]  /*0150*/  IMAD.MOV.U32 R35, RZ, RZ, 0x7f800000 ;  /* 0x7f800000ff237424 */ /* 0x000fe200078e00ff */
[----:B0-----:R-:W-:Y:S01]  /*0160*/  SHF.R.U32.HI R3, RZ, 0x3, R0 ;  /* 0x00000003ff037819 */ /* 0x001fe20000011600 */
[----:B------:R-:W-:-:S03]  /*0170*/  IMAD.SHL.U32 R0, R0, 0x8, RZ ;  /* 0x0000000800007824 */ /* 0x000fc600078e00ff */
[----:B------:R-:W-:Y:S02]  /*0180*/  SGXT.U32 R3, R3, 0x6 ;  /* 0x000000060303781a */ /* 0x000fe40000000000 */
[----:B-1----:R-:W-:Y:S02]  /*0190*/  SHF.L.U32 R16, R18, 0x6, RZ ;  /* 0x0000000612107819 */ /* 0x002fe400000006ff */
[----:B------:R-:W-:Y:S01]  /*01a0*/  LOP3.LUT R0, R0, 0x38, RZ, 0xc0, !PT ;  /* 0x0000003800007812 */ /* 0x000fe200078ec0ff */
[----:B------:R-:W-:Y:S01]  /*01b0*/  IMAD R5, R18, 0x40, R3 ;  /* 0x0000004012057824 */ /* 0x000fe200078e0203 */
[----:B------:R-:W-:-:S03]  /*01c0*/  LOP3.LUT R16, R3, R16, RZ, 0xfc, !PT ;  /* 0x0000001003107212 */ /* 0x000fc600078efcff */
[C-C-:B------:R-:W-:Y:S01]  /*01d0*/  IMAD R3, R5.reuse, 0x3000, R0.reuse ;  /* 0x0000300005037824 */ /* 0x140fe200078e0200 */
[----:B------:R-:W-:Y:S01]  /*01e0*/  ISETP.GE.AND P1, PT, R16, 0x1010, PT ;  /* 0x000010101000780c */ /* 0x000fe20003f26270 */
[----:B------:R-:W-:Y:S02]  /*01f0*/  IMAD R2, R5, 0xc00, R0 ;  /* 0x00000c0005027824 */ /* 0x000fe400078e0200 */
.L_x_22:
[----:B------:R-:W-:Y:S01]  /*0200*/  ISETP.GT.U32.AND P0, PT, R17, 0xbff, PT ;  /* 0x00000bff1100780c */ /* 0x000fe20003f04070 */
[----:B------:R-:W-:Y:S01]  /*0210*/  IMAD.IADD R38, R3, 0x1, R17 ;  /* 0x0000000103267824 */ /* 0x000fe200078e0211 */
[----:B------:R-:W-:Y:S01]  /*0220*/  MOV R39, 0x4 ;  /* 0x0000000400277802 */ /* 0x000fe20000000f00 */
[----:B------:R-:W-:Y:S01]  /*0230*/  CS2R R8, SRZ ;  /* 0x0000000000087805 */ /* 0x000fe2000001ff00 */
[----:B------:R-:W-:Y:S01]  /*0240*/  ISETP.GT.U32.AND.EX P2, PT, R42, RZ, !P1, P0 ;  /* 0x000000ff2a00720c */ /* 0x000fe20004f44100 */
[----:B------:R-:W-:Y:S01]  /*0250*/  CS2R R10, SRZ ;  /* 0x00000000000a7805 */ /* 0x000fe2000001ff00 */
[----:B------:R-:W-:-:S05]  /*0260*/  IADD3 R4, R38, -0xc00, RZ ;  /* 0xfffff40026047810 */ /* 0x000fca0007ffe0ff */
[----:B------:R-:W-:-:S06]  /*0270*/  IMAD.WIDE R4, R4, R39, c[0x0][0x168] ;  /* 0x00005a0004047625 */ /* 0x000fcc00078e0227 */
[----:B------:R0:W2:Y:S01]  /*0280*/  @P2 LDG.E.EL.128 R8, [R4.64] ;  /* 0x0000000404082981 */ /* 0x0000a2000c2e1d00 */
[----:B------:R-:W-:Y:S01]  /*0290*/  IADD3 R38, R38, -0xbfc, RZ ;  /* 0xfffff40426267810 */ /* 0x000fe20007ffe0ff */
[----:B------:R-:W-:Y:S01]  /*02a0*/  CS2R R12, SRZ ;  /* 0x00000000000c7805 */ /* 0x000fe2000001ff00 */
[----:B------:R-:W-:Y:S01]  /*02b0*/  CS2R R14, SRZ ;  /* 0x00000000000e7805 */ /* 0x000fe2000001ff00 */
[----:B------:R-:W-:Y:S02]  /*02c0*/  ISETP.GE.U32.AND P0, PT, R17, 0xc00, PT ;  /* 0x00000c001100780c */ /* 0x000fe40003f06070 */
[----:B------:R-:W-:Y:S02]  /*02d0*/  IMAD.WIDE R38, R38, R39, c[0x0][0x168] ;  /* 0x00005a0026267625 */ /* 0x000fe400078e0227 */
[----:B------:R-:W-:-:S03]  /*02e0*/  ISETP.GE.U32.AND.EX P0, PT, R42, RZ, PT, P0 ;  /* 0x000000ff2a00720c */ /* 0x000fc60003f06100 */
[----:B------:R1:W3:Y:S01]  /*02f0*/  @P2 LDG.E.EL.128 R12, [R38.64] ;  /* 0x00000004260c2981 */ /* 0x0002e2000c2e1d00 */
[----:B------:R-:W-:Y:S01]  /*0300*/  ISETP.LT.AND P3, PT, R16, 0x1010, !P0 ;  /* 0x000010101000780c */ /* 0x000fe20004761270 */
[----:B------:R-:W-:Y:S02]  /*0310*/  IMAD.IADD R36, R2, 0x1, R17 ;  /* 0x0000000102247824 */ /* 0x000fe400078e0211 */
[----:B------:R-:W-:Y:S01]  /*0320*/  IMAD.MOV.U32 R37, RZ, RZ, 0x2 ;  /* 0x00000002ff257424 */ /* 0x000fe200078e00ff */
[----:B0-----:R-:W-:Y:S01]  /*0330*/  CS2R R4, SRZ ;  /* 0x0000000000047805 */ /* 0x001fe2000001ff00 */
[----:B------:R-:W-:Y:S02]  /*0340*/  CS2R R6, SRZ ;  /* 0x0000000000067805 */ /* 0x000fe4000001ff00 */
[----:B------:R-:W-:-:S06]  /*0350*/  IMAD.WIDE R36, R36, R37, c[0x0][0x160] ;  /* 0x0000580024247625 */ /* 0x000fcc00078e0225 */
[----:B------:R0:W5:Y:S01]  /*0360*/  @P3 LDG.E.EL.128 R4, [R36.64] ;  /* 0x0000000424043981 */ /* 0x000162000c2e1d00 */
[----:B------:R-:W-:Y:S01]  /*0370*/  BSSY B0, `(.L_x_0) ;  /* 0x0000035000007945 */ /* 0x000fe20003800000 */
[----:B--2---:R-:W-:-:S04]  /*0380*/  FMUL R31, R8, R8 ;  /* 0x00000008081f7220 */ /* 0x004fc80000400000 */
[----:B------:R-:W-:-:S04]  /*0390*/  FMUL R31, R31, R8 ;  /* 0x000000081f1f7220 */ /* 0x000fc80000400000 */
[----:B------:R-:W-:-:S04]  /*03a0*/  FFMA R31, R31, 0.044714998453855514526, R8 ;  /* 0x3d3727131f1f7823 */ /* 0x000fc80000000008 */
[----:B------:R-:W-:-:S04]  /*03b0*/  FMUL R41, R31, 0.79788458347320556641 ;  /* 0x3f4c422a1f297820 */ /* 0x000fc80000400000 */
[----:B------:R-:W-:-:S05]  /*03c0*/  FADD.FTZ R40, |R41|, -RZ ;  /* 0x800000ff29287221 */ /* 0x000fca0000010200 */
[----:B------:R-:W-:-:S13]  /*03d0*/  FSETP.GE.AND P3, PT, R40, 0.60000002384185791016, PT ;  /* 0x3f19999a2800780b */ /* 0x000fda0003f66000 */
[----:B------:R-:W-:-:S06]  /*03e0*/  @P3 FMUL R31, R40, 2.8853900432586669922 ;  /* 0x4038aa3b281f3820 */ /* 0x000fcc0000400000 */
[----:B------:R-:W1:Y:S01]  /*03f0*/  @P3 MUFU.EX2 R31, R31 ;  /* 0x0000001f001f3308 */ /* 0x000e620000000800 */
[----:B------:R-:W-:Y:S01]  /*0400*/  @!P3 MOV R0, 0x3c80f082 ;  /* 0x3c80f0820000b802 */ /* 0x000fe20000000f00 */
[----:B0-----:R-:W-:Y:S01]  /*0410*/  @!P3 FMUL R37, R41, R41 ;  /* 0x000000292925b220 */ /* 0x001fe20000400000 */
[----:B-1----:R-:W-:-:S06]  /*0420*/  @P3 FADD R38, R31, 1 ;  /* 0x3f8000001f263421 */ /* 0x002fcc0000000000 */
[----:B------:R-:W0:Y:S01]  /*0430*/  @P3 MUFU.RCP R38, R38 ;  /* 0x0000002600263308 */ /* 0x000e220000001000 */
[----:B------:R-:W-:Y:S01]  /*0440*/  @!P3 FFMA.FTZ R0, R37, R0, -0.052303962409496307373 ;  /* 0xbd563cae2500b423 */ /* 0x000fe20000010000 */
[----:B------:R-:W-:-:S03]  /*0450*/  @P3 IMAD.MOV.U32 R39, RZ, RZ, 0x3f800000 ;  /* 0x3f800000ff273424 */ /* 0x000fc600078e00ff */
[----:B------:R-:W-:Y:S01]  /*0460*/  @!P3 FFMA.FTZ R0, R37, R0, 0.1331529766321182251 ;  /* 0x3e0859412500b423 */ /* 0x000fe20000010000 */
[----:B------:R-:W-:-:S03]  /*0470*/  @P3 FSETP.GE.AND P2, PT, R40, 9.010913848876953125, PT ;  /* 0x41102cb42800380b */ /* 0x000fc60003f46000 */
[----:B------:R-:W-:Y:S01]  /*0480*/  @!P3 FFMA.FTZ R0, R37, R0, -0.33332768082618713379 ;  /* 0xbeaaa9ed2500b423 */ /* 0x000fe20000010000 */
[----:B0-----:R-:W-:-:S03]  /*0490*/  @P3 FFMA.FTZ R36, R38, -2, R39 ;  /* 0xc000000026243823 */ /* 0x001fc60000010027 */
[----:B------:R-:W-:Y:S02]  /*04a0*/  @!P3 FFMA.FTZ R0, R37, R0, RZ ;  /* 0x000000002500b223 */ /* 0x000fe400000100ff */
[----:B------:R-:W-:-:S04]  /*04b0*/  @P3 FSEL R36, R36, 1, !P2 ;  /* 0x3f80000024243808 */ /* 0x000fc80005000000 */
[--C-:B------:R-:W-:Y:S01]  /*04c0*/  @P3 LOP3.LUT R31, R36, 0x80000000, R41.reuse, 0xf8, !PT ;  /* 0x80000000241f3812 */ /* 0x100fe200078ef829 */
[----:B------:R-:W-:Y:S01]  /*04d0*/  @!P3 FFMA.FTZ R31, R41, R0, R41 ;  /* 0x00000000291fb223 */ /* 0x000fe20000010029 */
[----:B------:R-:W-:-:S04]  /*04e0*/  FMUL R0, R9, R9 ;  /* 0x0000000909007220 */ /* 0x000fc80000400000 */
[----:B------:R-:W-:-:S04]  /*04f0*/  FMUL R0, R0, R9 ;  /* 0x0000000900007220 */ /* 0x000fc80000400000 */
[----:B------:R-:W-:-:S04]  /*0500*/  FFMA R0, R0, 0.044714998453855514526, R9 ;  /* 0x3d37271300007823 */ /* 0x000fc80000000009 */
[----:B------:R-:W-:-:S04]  /*0510*/  FMUL R36, R0, 0.79788458347320556641 ;  /* 0x3f4c422a00247820 */ /* 0x000fc80000400000 */
[----:B------:R-:W-:-:S05]  /*0520*/  FADD.FTZ R39, |R36|, -RZ ;  /* 0x800000ff24277221 */ /* 0x000fca0000010200 */
[----:B------:R-:W-:Y:S01]  /*0530*/  FSETP.GE.AND P2, PT, R39, 0.60000002384185791016, PT ;  /* 0x3f19999a2700780b */ /* 0x000fe20003f46000 */
[----:B------:R-:W-:Y:S01]  /*0540*/  FMUL R37, R10, R10 ;  /* 0x0000000a0a257220 */ /* 0x000fe20000400000 */
[----:B------:R-:W-:-:S03]  /*0550*/  FMUL R0, R11, R11 ;  /* 0x0000000b0b007220 */ /* 0x000fc60000400000 */
[----:B------:R-:W-:Y:S01]  /*0560*/  FMUL R37, R37, R10 ;  /* 0x0000000a25257220 */ /* 0x000fe20000400000 */
[----:B------:R-:W-:Y:S01]  /*0570*/  FMUL R40, R0, R11 ;  /* 0x0000000b00287220 */ /* 0x000fe20000400000 */
[----:B---3--:R-:W-:Y:S02]  /*0580*/  FMUL R41, R12, R12 ;  /* 0x0000000c0c297220 */ /* 0x008fe40000400000 */
[----:B------:R-:W-:-:S04]  /*0590*/  FFMA R43, R37, 0.044714998453855514526, R10 ;  /* 0x3d372713252b7823 */ /* 0x000fc8000000000a */
[----:B------:R-:W-:Y:S05]  /*05a0*/  @!P2 BRA `(.L_x_1) ;  /* 0x000000a00000a947 */ /* 0x000fea0003800000 */
[C---:B------:R-:W-:Y:S01]  /*05b0*/  FMUL R0, R39.reuse, 2.8853900432586669922 ;  /* 0x4038aa3b27007820 */ /* 0x040fe20000400000 */
[----:B------:R-:W-:Y:S01]  /*05c0*/  IMAD.MOV.U32 R38, RZ, RZ, 0x3f800000 ;  /* 0x3f800000ff267424 */ /* 0x000fe200078e00ff */
[----:B------:R-:W-:-:S04]  /*05d0*/  FSETP.GE.AND P2, PT, R39, 9.010913848876953125, PT ;  /* 0x41102cb42700780b */ /* 0x000fc80003f46000 */
[----:B------:R-:W0:Y:S02]  /*05e0*/  MUFU.EX2 R0, R0 ;  /* 0x0000000000007308 */ /* 0x000e240000000800 */
[----:B0-----:R-:W-:-:S06]  /*05f0*/  FADD R37, R0, 1 ;  /* 0x3f80000000257421 */ /* 0x001fcc0000000000 */
[----:B------:R-:W0:Y:S02]  /*0600*/  MUFU.RCP R37, R37 ;  /* 0x0000002500257308 */ /* 0x000e240000001000 */
[----:B0-----:R-:W-:-:S05]  /*0610*/  FFMA.FTZ R38, R37, -2, R38 ;  /* 0xc000000025267823 */ /* 0x001fca0000010026 */
[----:B------:R-:W-:-:S04]  /*0620*/  FSEL R39, R38, 1, !P2 ;  /* 0x3f80000026277808 */ /* 0x000fc80005000000 */
[----:B------:R-:W-:Y:S01]  /*0630*/  LOP3.LUT R36, R39, 0x80000000, R36, 0xf8, !PT ;  /* 0x8000000027247812 */ /* 0x000fe200078ef824 */
[----:B------:R-:W-:Y:S05]  /*0640*/  BRA `(.L_x_2) ;  /* 0x0000007000007947 */ /* 0x000fea0003800000 */
.L_x_1:
[----:B------:R-:W-:Y:S01]  /*0650*/  MOV R0, 0x3c80f082 ;  /* 0x3c80f08200007802 */ /* 0x000fe20000000f00 */
[----:B------:R-:W-:-:S04]  /*0660*/  FMUL R37, R36, R36 ;  /* 0x0000002424257220 */ /* 0x000fc80000400000 */
[----:B------:R-:W-:-:S04]  /*0670*/  FFMA.FTZ R0, R37, R0, -0.052303962409496307373 ;  /* 0xbd563cae25007423 */ /* 0x000fc80000010000 */
[----:B------:R-:W-:-:S04]  /*0680*/  FFMA.FTZ R0, R37, R0, 0.1331529766321182251 ;  /* 0x3e08594125007423 */ /* 0x000fc80000010000 */
[----:B------:R-:W-:-:S04]  /*0690*/  FFMA.FTZ R0, R37, R0, -0.33332768082618713379 ;  /* 0xbeaaa9ed25007423 */ /* 0x000fc80000010000 */
[----:B------:R-:W-:-:S04]  /*06a0*/  FFMA.FTZ R37, R37, R0, RZ ;  /* 0x0000000025257223 */ /* 0x000fc800000100ff */
[----:B------:R-:W-:Y:S02]  /*06b0*/  FFMA.FTZ R36, R36, R37, R36 ;  /* 0x0000002524247223 */ /* 0x000fe40000010024 */
.L_x_2:
[----:B------:R-:W-:Y:S05]  /*06c0*/  BSYNC B0 ;  /* 0x0000000000007941 */ /* 0x000fea0003800000 */
.L_x_0:
[----:B------:R-:W-:Y:S01]  /*06d0*/  FMUL R39, R43, 0.79788458347320556641 ;  /* 0x3f4c422a2b277820 */ /* 0x000fe20000400000 */
[----:B------:R-:W-:Y:S01]  /*06e0*/  BSSY B0, `(.L_x_3) ;  /* 0x0000018000007945 */ /* 0x000fe20003800000 */
[----:B------:R-:W-:Y:S01]  /*06f0*/  FFMA R43, R40, 0.044714998453855514526, R11 ;  /* 0x3d372713282b7823 */ /* 0x000fe2000000000b */
[----:B------:R-:W-:Y:S01]  /*0700*/  FMUL R41, R41, R12 ;  /* 0x0000000c29297220 */ /* 0x000fe20000400000 */
[----:B------:R-:W-:Y:S01]  /*0710*/  FADD.FTZ R44, |R39|, -RZ ;  /* 0x800000ff272c7221 */ /* 0x000fe20000010200 */
[----:B------:R-:W-:-:S04]  /*0720*/  FMUL R40, R13, R13 ;  /* 0x0000000d0d287220 */ /* 0x000fc80000400000 */
[----:B------:R-:W-:-:S13]  /*0730*/  FSETP.GE.AND P2, PT, R44, 0.60000002384185791016, PT ;  /* 0x3f19999a2c00780b */ /* 0x000fda0003f46000 */
        /* <DEDUP_REMOVED lines=11> */
.L_x_4:
[----:B------:R-:W-:Y:S01]  /*07f0*/  IMAD.MOV.U32 R0, RZ, RZ, 0x3c80f082 ;  /* 0x3c80f082ff007424 */ /* 0x000fe200078e00ff */
[----:B------:R-:W-:-:S04]  /*0800*/  FMUL R37, R39, R39 ;  /* 0x0000002727257220 */ /* 0x000fc80000400000 */
[----:B------:R-:W-:-:S04]  /*0810*/  FFMA.FTZ R0, R37, R0, -0.052303962409496307373 ;  /* 0xbd563cae25007423 */ /* 0x000fc80000010000 */
[----:B------:R-:W-:-:S04]  /*0820*/  FFMA.FTZ R0, R37, R0, 0.1331529766321182251 ;  /* 0x3e08594125007423 */ /* 0x000fc80000010000 */
[----:B------:R-:W-:-:S04]  /*0830*/  FFMA.FTZ R0, R37, R0, -0.33332768082618713379 ;  /* 0xbeaaa9ed25007423 */ /* 0x000fc80000010000 */
[----:B------:R-:W-:-:S04]  /*0840*/  FFMA.FTZ R0, R37, R0, RZ ;  /* 0x0000000025007223 */ /* 0x000fc800000100ff */
[----:B------:R-:W-:Y:S02]  /*0850*/  FFMA.FTZ R39, R39, R0, R39 ;  /* 0x0000000027277223 */ /* 0x000fe40000010027 */
.L_x_5:
[----:B------:R-:W-:Y:S05]  /*0860*/  BSYNC B0 ;  /* 0x0000000000007941 */ /* 0x000fea0003800000 */
.L_x_3:
        /* <DEDUP_REMOVED lines=9> */
[----:B------:R-:W-:Y:S02]  /*0900*/  MOV R37, 0x3f800000 ;  /* 0x3f80000000257802 */ /* 0x000fe40000000f00 */
[----:B------:R-:W-:-:S03]  /*0910*/  FSETP.GE.AND P2, PT, R45, 9.010913848876953125, PT ;  /* 0x41102cb42d00780b */ /* 0x000fc60003f46000 */
[----:B------:R-:W0:Y:S02]  /*0920*/  MUFU.EX2 R0, R0 ;  /* 0x0000000000007308 */ /* 0x000e240000000800 */
[----:B0-----:R-:W-:-:S06]  /*0930*/  FADD R38, R0, 1 ;  /* 0x3f80000000267421 */ /* 0x001fcc0000000000 */
[----:B------:R-:W0:Y:S02]  /*0940*/  MUFU.RCP R38, R38 ;  /* 0x0000002600267308 */ /* 0x000e240000001000 */
[----:B0-----:R-:W-:-:S05]  /*0950*/  FFMA.FTZ R37, R38, -2, R37 ;  /* 0xc000000026257823 */ /* 0x001fca0000010025 */
[----:B------:R-:W-:-:S04]  /*0960*/  FSEL R37, R37, 1, !P2 ;  /* 0x3f80000025257808 */ /* 0x000fc80005000000 */
[----:B------:R-:W-:Y:S01]  /*0970*/  LOP3.LUT R37, R37, 0x80000000, R44, 0xf8, !PT ;  /* 0x8000000025257812 */ /* 0x000fe200078ef82c */
[----:B------:R-:W-:Y:S05]  /*0980*/  BRA `(.L_x_8) ;  /* 0x0000007000007947 */ /* 0x000fea0003800000 */
.L_x_7:
[----:B------:R-:W-:Y:S01]  /*0990*/  IMAD.MOV.U32 R0, RZ, RZ, 0x3c80f082 ;  /* 0x3c80f082ff007424 */ /* 0x000fe200078e00ff */
[----:B------:R-:W-:-:S04]  /*09a0*/  FMUL R37, R44, R44 ;  /* 0x0000002c2c257220 */ /* 0x000fc80000400000 */
[----:B------:R-:W-:-:S04]  /*09b0*/  FFMA.FTZ R0, R37, R0, -0.052303962409496307373 ;  /* 0xbd563cae25007423 */ /* 0x000fc80000010000 */
[----:B------:R-:W-:-:S04]  /*09c0*/  FFMA.FTZ R0, R37, R0, 0.1331529766321182251 ;  /* 0x3e08594125007423 */ /* 0x000fc80000010000 */
[----:B------:R-:W-:-:S04]  /*09d0*/  FFMA.FTZ R0, R37, R0, -0.33332768082618713379 ;  /* 0xbeaaa9ed25007423 */ /* 0x000fc80000010000 */
[----:B------:R-:W-:-:S04]  /*09e0*/  FFMA.FTZ R0, R37, R0, RZ ;  /* 0x0000000025007223 */ /* 0x000fc800000100ff */
[----:B------:R-:W-:Y:S02]  /*09f0*/  FFMA.FTZ R37, R44, R0, R44 ;  /* 0x000000002c257223 */ /* 0x000fe4000001002c */
.L_x_8:
[----:B------:R-:W-:Y:S05]  /*0a00*/  BSYNC B0 ;  /* 0x0000000000007941 */ /* 0x000fea0003800000 */
.L_x_6:
[----:B------:R-:W-:Y:S01]  /*0a10*/  FMUL R47, R43, 0.79788458347320556641 ;  /* 0x3f4c422a2b2f7820 */ /* 0x000fe20000400000 */
[----:B------:R-:W-:Y:S01]  /*0a20*/  BSSY B0, `(.L_x_9) ;  /* 0x0000018000007945 */ /* 0x000fe20003800000 */
[----:B------:R-:W-:Y:S01]  /*0a30*/  FMUL R43, R41, R14 ;  /* 0x0000000e292b7220 */ /* 0x000fe20000400000 */
[----:B------:R-:W-:Y:S01]  /*0a40*/  FFMA R45, R40, 0.044714998453855514526, R13 ;  /* 0x3d372713282d7823 */ /* 0x000fe2000000000d */
        /* <DEDUP_REMOVED lines=14> */
.L_x_10:
[----:B------:R-:W-:Y:S01]  /*0b30*/  MOV R0, 0x3c80f082 ;  /* 0x3c80f08200007802 */ /* 0x000fe20000000f00 */
[----:B------:R-:W-:-:S04]  /*0b40*/  FMUL R41, R47, R47 ;  /* 0x0000002f2f297220 */ /* 0x000fc80000400000 */
[----:B------:R-:W-:-:S04]  /*0b50*/  FFMA.FTZ R0, R41, R0, -0.052303962409496307373 ;  /* 0xbd563cae29007423 */ /* 0x000fc80000010000 */
[----:B------:R-:W-:-:S04]  /*0b60*/  FFMA.FTZ R0, R41, R0, 0.1331529766321182251 ;  /* 0x3e08594129007423 */ /* 0x000fc80000010000 */
[----:B------:R-:W-:-:S04]  /*0b70*/  FFMA.FTZ R0, R41, R0, -0.33332768082618713379 ;  /* 0xbeaaa9ed29007423 */ /* 0x000fc80000010000 */
[----:B------:R-:W-:-:S04]  /*0b80*/  FFMA.FTZ R0, R41, R0, RZ ;  /* 0x0000000029007223 */ /* 0x000fc800000100ff */
[----:B------:R-:W-:Y:S02]  /*0b90*/  FFMA.FTZ R40, R47, R0, R47 ;  /* 0x000000002f287223 */ /* 0x000fe4000001002f */
.L_x_11:
[----:B------:R-:W-:Y:S05]  /*0ba0*/  BSYNC B0 ;  /* 0x0000000000007941 */ /* 0x000fea0003800000 */
.L_x_9:
[----:B------:R-:W-:Y:S01]  /*0bb0*/  FMUL R45, R45, 0.79788458347320556641 ;  /* 0x3f4c422a2d2d7820 */ /* 0x000fe20000400000 */
[----:B------:R-:W-:Y:S01]  /*0bc0*/  BSSY B0, `(.L_x_12) ;  /* 0x0000017000007945 */ /* 0x000fe20003800000 */
[----:B------:R-:W-:Y:S01]  /*0bd0*/  FMUL R44, R44, R15 ;  /* 0x0000000f2c2c7220 */ /* 0x000fe20000400000 */
[----:B------:R-:W-:Y:S01]  /*0be0*/  FFMA R43, R43, 0.044714998453855514526, R14 ;  /* 0x3d3727132b2b7823 */ /* 0x000fe2000000000e */
[----:B------:R-:W-:-:S05]  /*0bf0*/  FADD.FTZ R46, |R45|, -RZ ;  /* 0x800000ff2d2e7221 */ /* 0x000fca0000010200 */
        /* <DEDUP_REMOVED lines=12> */
.L_x_13:
[----:B------:R-:W-:Y:S01]  /*0cc0*/  IMAD.MOV.U32 R0, RZ, RZ, 0x3c80f082 ;  /* 0x3c80f082ff007424 */ /* 0x000fe200078e00ff */
[----:B------:R-:W-:-:S04]  /*0cd0*/  FMUL R41, R45, R45 ;  /* 0x0000002d2d297220 */ /* 0x000fc80000400000 */
[----:B------:R-:W-:-:S04]  /*0ce0*/  FFMA.FTZ R0, R41, R0, -0.052303962409496307373 ;  /* 0xbd563cae29007423 */ /* 0x000fc80000010000 */
[----:B------:R-:W-:-:S04]  /*0cf0*/  FFMA.FTZ R0, R41, R0, 0.1331529766321182251 ;  /* 0x3e08594129007423 */ /* 0x000fc80000010000 */
[----:B------:R-:W-:-:S04]  /*0d00*/  FFMA.FTZ R0, R41, R0, -0.33332768082618713379 ;  /* 0xbeaaa9ed29007423 */ /* 0x000fc80000010000 */
[----:B------:R-:W-:-:S04]  /*0d10*/  FFMA.FTZ R0, R41, R0, RZ ;  /* 0x0000000029007223 */ /* 0x000fc800000100ff */
[----:B------:R-:W-:Y:S02]  /*0d20*/  FFMA.FTZ R38, R45, R0, R45 ;  /* 0x000000002d267223 */ /* 0x000fe4000001002d */
.L_x_14:
[----:B------:R-:W-:Y:S05]  /*0d30*/  BSYNC B0 ;  /* 0x0000000000007941 */ /* 0x000fea0003800000 */
.L_x_12:
[----:B------:R-:W-:Y:S01]  /*0d40*/  FMUL R45, R43, 0.79788458347320556641 ;  /* 0x3f4c422a2b2d7820 */ /* 0x000fe20000400000 */
[----:B------:R-:W-:Y:S01]  /*0d50*/  BSSY B0, `(.L_x_15) ;  /* 0x0000016000007945 */ /* 0x000fe20003800000 */
[----:B------:R-:W-:Y:S02]  /*0d60*/  FFMA R44, R44, 0.044714998453855514526, R15 ;  /* 0x3d3727132c2c7823 */ /* 0x000fe4000000000f */
[----:B------:R-:W-:-:S05]  /*0d70*/  FADD.FTZ R47, |R45|, -RZ ;  /* 0x800000ff2d2f7221 */ /* 0x000fca0000010200 */
        /* <DEDUP_REMOVED lines=12> */
.L_x_16:
[----:B------:R-:W-:Y:S01]  /*0e40*/  IMAD.MOV.U32 R0, RZ, RZ, 0x3c80f082 ;  /* 0x3c80f082ff007424 */ /* 0x000fe200078e00ff */
[----:B------:R-:W-:-:S04]  /*0e50*/  FMUL R41, R45, R45 ;  /* 0x0000002d2d297220 */ /* 0x000fc80000400000 */
[----:B------:R-:W-:-:S04]  /*0e60*/  FFMA.FTZ R0, R41, R0, -0.052303962409496307373 ;  /* 0xbd563cae29007423 */ /* 0x000fc80000010000 */
[----:B------:R-:W-:-:S04]  /*0e70*/  FFMA.FTZ R0, R41, R0, 0.1331529766321182251 ;  /* 0x3e08594129007423 */ /* 0x000fc80000010000 */
[----:B------:R-:W-:-:S04]  /*0e80*/  FFMA.FTZ R0, R41, R0, -0.33332768082618713379 ;  /* 0xbeaaa9ed29007423 */ /* 0x000fc80000010000 */
[----:B------:R-:W-:-:S04]  /*0e90*/  FFMA.FTZ R0, R41, R0, RZ ;  /* 0x0000000029007223 */ /* 0x000fc800000100ff */
[----:B------:R-:W-:Y:S02]  /*0ea0*/  FFMA.FTZ R41, R45, R0, R45 ;  /* 0x000000002d297223 */ /* 0x000fe4000001002d */
.L_x_17:
[----:B------:R-:W-:Y:S05]  /*0eb0*/  BSYNC B0 ;  /* 0x0000000000007941 */ /* 0x000fea0003800000 */
.L_x_15:
[----:B------:R-:W-:Y:S01]  /*0ec0*/  FMUL R43, R44, 0.79788458347320556641 ;  /* 0x3f4c422a2c2b7820 */ /* 0x000fe20000400000 */
[----:B------:R-:W-:Y:S01]  /*0ed0*/  BSSY B0, `(.L_x_18) ;  /* 0x000001d000007945 */ /* 0x000fe20003800000 */
[----:B------:R-:W-:Y:S01]  /*0ee0*/  FMUL R8, R8, 0.5 ;  /* 0x3f00000008087820 */ /* 0x000fe20000400000 */
[----:B------:R-:W-:Y:S01]  /*0ef0*/  FMUL R9, R9, 0.5 ;  /* 0x3f00000009097820 */ /* 0x000fe20000400000 */
[----:B------:R-:W-:Y:S01]  /*0f00*/  FADD.FTZ R46, |R43|, -RZ ;  /* 0x800000ff2b2e7221 */ /* 0x000fe20000010200 */
[----:B------:R-:W-:Y:S01]  /*0f10*/  FMUL R10, R10, 0.5 ;  /* 0x3f0000000a0a7820 */ /* 0x000fe20000400000 */
[----:B------:R-:W-:Y:S01]  /*0f20*/  FMUL R11, R11, 0.5 ;  /* 0x3f0000000b0b7820 */ /* 0x000fe20000400000 */
[----:B------:R-:W-:Y:S01]  /*0f30*/  FMUL R12, R12, 0.5 ;  /* 0x3f0000000c0c7820 */ /* 0x000fe20000400000 */
[----:B------:R-:W-:Y:S01]  /*0f40*/  FMUL R13, R13, 0.5 ;  /* 0x3f0000000d0d7820 */ /* 0x000fe20000400000 */
[----:B------:R-:W-:Y:S01]  /*0f50*/  FSETP.GE.AND P2, PT, R46, 0.60000002384185791016, PT ;  /* 0x3f19999a2e00780b */ /* 0x000fe20003f46000 */
[----:B------:R-:W-:Y:S01]  /*0f60*/  FMUL R14, R14, 0.5 ;  /* 0x3f0000000e0e7820 */ /* 0x000fe20000400000 */
[----:B------:R-:W-:-:S11]  /*0f70*/  FMUL R15, R15, 0.5 ;  /* 0x3f0000000f0f7820 */ /* 0x000fd60000400000 */
        /* <DEDUP_REMOVED lines=11> */
.L_x_19:
[----:B------:R-:W-:Y:S01]  /*1030*/  IMAD.MOV.U32 R0, RZ, RZ, 0x3c80f082 ;  /* 0x3c80f082ff007424 */ /* 0x000fe200078e00ff */
[----:B------:R-:W-:-:S04]  /*1040*/  FMUL R45, R43, R43 ;  /* 0x0000002b2b2d7220 */ /* 0x000fc80000400000 */
[----:B------:R-:W-:-:S04]  /*1050*/  FFMA.FTZ R0, R45, R0, -0.052303962409496307373 ;  /* 0xbd563cae2d007423 */ /* 0x000fc80000010000 */
[----:B------:R-:W-:-:S04]  /*1060*/  FFMA.FTZ R0, R45, R0, 0.1331529766321182251 ;  /* 0x3e0859412d007423 */ /* 0x000fc80000010000 */
[----:B------:R-:W-:-:S04]  /*1070*/  FFMA.FTZ R0, R45, R0, -0.33332768082618713379 ;  /* 0xbeaaa9ed2d007423 */ /* 0x000fc80000010000 */
[----:B------:R-:W-:-:S04]  /*1080*/  FFMA.FTZ R0, R45, R0, RZ ;  /* 0x000000002d007223 */ /* 0x000fc800000100ff */
[----:B------:R-:W-:Y:S02]  /*1090*/  FFMA.FTZ R43, R0, R43, R43 ;  /* 0x0000002b002b7223 */ /* 0x000fe4000001002b */
.L_x_20:
[----:B------:R-:W-:Y:S05]  /*10a0*/  BSYNC B0 ;  /* 0x0000000000007941 */ /* 0x000fea0003800000 */
.L_x_18:
[----:B------:R-:W-:Y:S01]  /*10b0*/  FADD R31, R31, 1 ;  /* 0x3f8000001f1f7421 */ /* 0x000fe20000000000 */
[----:B------:R-:W-:Y:S01]  /*10c0*/  FADD R39, R39, 1 ;  /* 0x3f80000027277421 */ /* 0x000fe20000000000 */
[----:B-----5:R-:W-:Y:S01]  /*10d0*/  SHF.L.U32 R0, R4, 0x10, RZ ;  /* 0x0000001004007819 */ /* 0x020fe200000006ff */
[----:B------:R-:W-:Y:S01]  /*10e0*/  FADD R41, R41, 1 ;  /* 0x3f80000029297421 */ /* 0x000fe20000000000 */
[----:B------:R-:W-:Y:S01]  /*10f0*/  @P0 FMUL R0, R31, R8 ;  /* 0x000000081f000220 */ /* 0x000fe20000400000 */
[----:B------:R-:W-:Y:S01]  /*1100*/  IMAD.U32 R31, R5, 0x10000, RZ ;  /* 0x00010000051f7824 */ /* 0x000fe200078e00ff */
[----:B------:R-:W-:Y:S01]  /*1110*/  @P0 FMUL R31, R39, R10 ;  /* 0x0000000a271f0220 */ /* 0x000fe20000400000 */
[----:B------:R-:W-:Y:S01]  /*1120*/  FADD R39, R40, 1 ;  /* 0x3f80000028277421 */ /* 0x000fe20000000000 */
[----:B------:R-:W-:Y:S01]  /*1130*/  SHF.L.U32 R40, R6, 0x10, RZ ;  /* 0x0000001006287819 */ /* 0x000fe200000006ff */
[----:B------:R-:W-:Y:S01]  /*1140*/  FADD R10, R43, 1 ;  /* 0x3f8000002b0a7421 */ /* 0x000fe20000000000 */
[----:B------:R-:W-:Y:S01]  /*1150*/  PRMT R5, R5, 0x7632, R5 ;  /* 0x0000763205057816 */ /* 0x000fe20000000005 */
[----:B------:R-:W-:Y:S01]  /*1160*/  @P0 FMUL R40, R39, R12 ;  /* 0x0000000c27280220 */ /* 0x000fe20000400000 */
[C---:B------:R-:W-:Y:S01]  /*1170*/  IMAD.U32 R39, R7.reuse, 0x10000, RZ ;  /* 0x0001000007277824 */ /* 0x040fe200078e00ff */
[----:B------:R-:W-:Y:S01]  /*1180*/  PRMT R7, R7, 0x7632, R7 ;  /* 0x0000763207077816 */ /* 0x000fe20000000007 */
[----:B------:R-:W-:Y:S01]  /*1190*/  @P0 FMUL R39, R41, R14 ;  /* 0x0000000e29270220 */ /* 0x000fe20000400000 */
[----:B------:R-:W-:Y:S01]  /*11a0*/  IMAD.U32 R12, R5, 0x10000, RZ ;  /* 0x00010000050c7824 */ /* 0x000fe200078e00ff */
[-C--:B------:R-:W-:Y:S01]  /*11b0*/  FSETP.GEU.AND P4, PT, R33, R40.reuse, PT ;  /* 0x000000282100720b */ /* 0x080fe20003f8e000 */
[----:B------:R-:W-:Y:S01]  /*11c0*/  FADD R36, R36, 1 ;  /* 0x3f80000024247421 */ /* 0x000fe20000000000 */
[----:B------:R-:W-:Y:S01]  /*11d0*/  IMAD.U32 R7, R7, 0x10000, RZ ;  /* 0x0001000007077824 */ /* 0x000fe200078e00ff */
[----:B------:R-:W-:Y:S01]  /*11e0*/  @P0 FMUL R7, R10, R15 ;  /* 0x0000000f0a070220 */ /* 0x000fe20000400000 */
[-C--:B------:R-:W-:Y:S01]  /*11f0*/  FSETP.GEU.AND P3, PT, R28, R39.reuse, PT ;  /* 0x000000271c00720b */ /* 0x080fe20003f6e000 */
[----:B------:R-:W-:Y:S01]  /*1200*/  FADD R8, R37, 1 ;  /* 0x3f80000025087421 */ /* 0x000fe20000000000 */
[----:B------:R-:W-:Y:S01]  /*1210*/  FSEL R10, R33, R40, !P4 ;  /* 0x00000028210a7208 */ /* 0x000fe20006000000 */
[----:B------:R-:W-:Y:S01]  /*1220*/  FADD R38, R38, 1 ;  /* 0x3f80000026267421 */ /* 0x000fe20000000000 */
[----:B------:R-:W-:Y:S01]  /*1230*/  FSETP.GT.AND P4, PT, R20, R39, PT ;  /* 0x000000271400720b */ /* 0x000fe20003f84000 */
[----:B------:R-:W-:Y:S01]  /*1240*/  @P0 FMUL R12, R8, R11 ;  /* 0x0000000b080c0220 */ /* 0x000fe20000400000 */
[----:B------:R-:W-:-:S02]  /*1250*/  PRMT R4, R4, 0x7632, R4 ;  /* 0x0000763204047816 */ /* 0x000fc40000000004 */
[----:B------:R-:W-:Y:S02]  /*1260*/  PRMT R6, R6, 0x7632, R6 ;  /* 0x0000763206067816 */ /* 0x000fe40000000006 */
[CC--:B------:R-:W-:Y:S02]  /*1270*/  FSEL R5, R28.reuse, R39.reuse, !P3 ;  /* 0x000000271c057208 */ /* 0x0c0fe40005800000 */
[----:B------:R-:W-:Y:S02]  /*1280*/  FSETP.NAN.AND P2, PT, R28, R28, PT ;  /* 0x0000001c1c00720b */ /* 0x000fe40003f48000 */
[----:B------:R-:W-:Y:S02]  /*1290*/  FSEL R39, R20, R39, P4 ;  /* 0x0000002714277208 */ /* 0x000fe40002000000 */
[----:B------:R-:W-:Y:S02]  /*12a0*/  FSETP.GEU.AND P6, PT, R34, R31, PT ;  /* 0x0000001f2200720b */ /* 0x000fe40003fce000 */
[----:B------:R-:W-:-:S02]  /*12b0*/  FSETP.GEU.AND P5, PT, R35, R0, PT ;  /* 0x000000002300720b */ /* 0x000fc40003fae000 */
[----:B------:R-:W-:Y:S02]  /*12c0*/  FSETP.GT.AND P4, PT, R22, R40, PT ;  /* 0x000000281600720b */ /* 0x000fe40003f84000 */
[----:B------:R-:W-:Y:S01]  /*12d0*/  SHF.L.U32 R4, R4, 0x10, RZ ;  /* 0x0000001004047819 */ /* 0x000fe200000006ff */
[----:B------:R-:W-:Y:S01]  /*12e0*/  @P0 FMUL R4, R36, R9 ;  /* 0x0000000924040220 */ /* 0x000fe20000400000 */
[----:B------:R-:W-:Y:S01]  /*12f0*/  SHF.L.U32 R6, R6, 0x10, RZ ;  /* 0x0000001006067819 */ /* 0x000fe200000006ff */
[----:B------:R-:W-:Y:S01]  /*1300*/  @P0 FMUL R6, R38, R13 ;  /* 0x0000000d26060220 */ /* 0x000fe20000400000 */
[----:B------:R-:W-:Y:S02]  /*1310*/  @!P1 FSEL R28, R28, R5, P2 ;  /* 0x000000051c1c9208 */ /* 0x000fe40001000000 */
[----:B------:R-:W-:Y:S02]  /*1320*/  FSETP.NAN.AND P2, PT, R34, R34, PT ;  /* 0x000000222200720b */ /* 0x000fe40003f48000 */
[----:B------:R-:W-:-:S02]  /*1330*/  FSETP.NAN.AND P0, PT, R35, R35, PT ;  /* 0x000000232300720b */ /* 0x000fc40003f08000 */
[----:B------:R-:W-:Y:S02]  /*1340*/  FSEL R5, R34, R31, !P6 ;  /* 0x0000001f22057208 */ /* 0x000fe40007000000 */
[C---:B------:R-:W-:Y:S02]  /*1350*/  FSEL R8, R35.reuse, R0, !P5 ;  /* 0x0000000023087208 */ /* 0x040fe40006800000 */
[----:B------:R-:W-:Y:S02]  /*1360*/  FSEL R11, R22, R40, P4 ;  /* 0x00000028160b7208 */ /* 0x000fe40002000000 */
[----:B------:R-:W-:Y:S02]  /*1370*/  FSETP.GEU.AND P4, PT, R32, R7, PT ;  /* 0x000000072000720b */ /* 0x000fe40003f8e000 */
[----:B------:R-:W-:Y:S02]  /*1380*/  @!P1 FSEL R34, R34, R5, P2 ;  /* 0x0000000522229208 */ /* 0x000fe40001000000 */
[----:B------:R-:W-:-:S02]  /*1390*/  @!P1 FSEL R35, R35, R8, P0 ;  /* 0x0000000823239208 */ /* 0x000fc40000000000 */
[C---:B------:R-:W-:Y:S02]  /*13a0*/  FSETP.NAN.AND P0, PT, R32.reuse, R32, PT ;  /* 0x000000202000720b */ /* 0x040fe40003f08000 */
[C---:B------:R-:W-:Y:S02]  /*13b0*/  FSEL R5, R32.reuse, R7, !P4 ;  /* 0x0000000720057208 */ /* 0x040fe40006000000 */
[CC--:B------:R-:W-:Y:S02]  /*13c0*/  FSETP.GEU.AND P4, PT, R27.reuse, R6.reuse, PT ;  /* 0x000000061b00720b */ /* 0x0c0fe40003f8e000 */
[----:B------:R-:W-:Y:S02]  /*13d0*/  @!P1 FSEL R32, R32, R5, P0 ;  /* 0x0000000520209208 */ /* 0x000fe40000000000 */
[C---:B------:R-:W-:Y:S02]  /*13e0*/  FSETP.NAN.AND P0, PT, R27.reuse, R27, PT ;  /* 0x0000001b1b00720b */ /* 0x040fe40003f08000 */
[----:B------:R-:W-:-:S02]  /*13f0*/  FSEL R8, R27, R6, !P4 ;  /* 0x000000061b087208 */ /* 0x000fc40006000000 */
[----:B------:R-:W-:Y:S02]  /*1400*/  FSETP.NAN.AND P3, PT, R33, R33, PT ;  /* 0x000000212100720b */ /* 0x000fe40003f68000 */
[----:B------:R-:W-:Y:S02]  /*1410*/  @!P1 FSEL R27, R27, R8, P0 ;  /* 0x000000081b1b9208 */ /* 0x000fe40000000000 */
[----:B------:R-:W-:Y:S02]  /*1420*/  @!P1 FSEL R33, R33, R10, P3 ;  /* 0x0000000a21219208 */ /* 0x000fe40001800000 */
[----:B------:R-:W-:Y:S02]  /*1430*/  FSETP.GT.AND P5, PT, R26, R0, PT ;  /* 0x000000001a00720b */ /* 0x000fe40003fa4000 */
[----:B------:R-:W-:Y:S02]  /*1440*/  IADD3 R17, P0, R17, 0x40, RZ ;  /* 0x0000004011117810 */ /* 0x000fe40007f1e0ff */
[----:B------:R-:W-:-:S02]  /*1450*/  FSETP.NAN.AND P6, PT, R20, R20, PT ;  /* 0x000000141400720b */ /* 0x000fc40003fc8000 */
[----:B------:R-:W-:Y:S02]  /*1460*/  FSETP.NAN.AND P3, PT, R22, R22, PT ;  /* 0x000000161600720b */ /* 0x000fe40003f68000 */
[----:B------:R-:W-:Y:S02]  /*1470*/  FSEL R9, R26, R0, P5 ;  /* 0x000000001a097208 */ /* 0x000fe40002800000 */
[----:B------:R-:W-:Y:S02]  /*1480*/  IADD3.X R42, RZ, R42, RZ, P0, !PT ;  /* 0x0000002aff2a7210 */ /* 0x000fe400007fe4ff */
[----:B------:R-:W-:Y:S02]  /*1490*/  @!P1 FSEL R20, R20, R39, P6 ;  /* 0x0000002714149208 */ /* 0x000fe40003000000 */
[----:B------:R-:W-:Y:S02]  /*14a0*/  @!P1 FSEL R22, R22, R11, P3 ;  /* 0x0000000b16169208 */ /* 0x000fe40001800000 */
[----:B------:R-:W-:-:S02]  /*14b0*/  FSETP.GEU.AND P5, PT, R29, R12, PT ;  /* 0x0000000c1d00720b */ /* 0x000fc40003fae000 */
[----:B------:R-:W-:Y:S02]  /*14c0*/  ISETP.GE.U32.AND P0, PT, R17, 0x3c00, PT ;  /* 0x00003c001100780c */ /* 0x000fe40003f06070 */
[----:B------:R-:W-:Y:S02]  /*14d0*/  FSETP.GT.AND P6, PT, R24, R31, PT ;  /* 0x0000001f1800720b */ /* 0x000fe40003fc4000 */
[----:B------:R-:W-:Y:S02]  /*14e0*/  FSETP.GEU.AND P3, PT, R30, R4, PT ;  /* 0x000000041e00720b */ /* 0x000fe40003f6e000 */
[----:B------:R-:W-:Y:S02]  /*14f0*/  FSEL R0, R29, R12, !P5 ;  /* 0x0000000c1d007208 */ /* 0x000fe40006800000 */
[----:B------:R-:W-:Y:S02]  /*1500*/  ISETP.GE.U32.AND.EX P0, PT, R42, RZ, PT, P0 ;  /* 0x000000ff2a00720c */ /* 0x000fe40003f06100 */
[----:B------:R-:W-:-:S02]  /*1510*/  FSETP.NAN.AND P2, PT, R24, R24, PT ;  /* 0x000000181800720b */ /* 0x000fc40003f48000 */
[----:B------:R-:W-:Y:S02]  /*1520*/  FSEL R31, R24, R31, P6 ;  /* 0x0000001f181f7208 */ /* 0x000fe40003000000 */
[C---:B------:R-:W-:Y:S02]  /*1530*/  FSETP.NAN.AND P5, PT, R30.reuse, R30, PT ;  /* 0x0000001e1e00720b */ /* 0x040fe40003fa8000 */
[----:B------:R-:W-:Y:S02]  /*1540*/  FSEL R5, R30, R4, !P3 ;  /* 0x000000041e057208 */ /* 0x000fe40005800000 */
[----:B------:R-:W-:Y:S02]  /*1550*/  FSETP.NAN.AND P6, PT, R26, R26, PT ;  /* 0x0000001a1a00720b */ /* 0x000fe40003fc8000 */
[----:B------:R-:W-:Y:S02]  /*1560*/  FSETP.GT.AND P4, PT, R19, R7, PT ;  /* 0x000000071300720b */ /* 0x000fe40003f84000 */
[----:B------:R-:W-:-:S02]  /*1570*/  @!P1 FSEL R24, R24, R31, P2 ;  /* 0x0000001f18189208 */ /* 0x000fc40001000000 */
[----:B------:R-:W-:Y:S02]  /*1580*/  @!P1 FSEL R30, R30, R5, P5 ;  /* 0x000000051e1e9208 */ /* 0x000fe40002800000 */
[----:B------:R-:W-:Y:S02]  /*1590*/  @!P1 FSEL R26, R26, R9, P6 ;  /* 0x000000091a1a9208 */ /* 0x000fe40003000000 */
[----:B------:R-:W-:Y:S02]  /*15a0*/  FSETP.NAN.AND P2, PT, R29, R29, PT ;  /* 0x0000001d1d00720b */ /* 0x000fe40003f48000 */
[C---:B------:R-:W-:Y:S02]  /*15b0*/  FSETP.NAN.AND P3, PT, R19.reuse, R19, PT ;  /* 0x000000131300720b */ /* 0x040fe40003f68000 */
[----:B------:R-:W-:Y:S02]  /*15c0*/  FSEL R10, R19, R7, P4 ;  /* 0x00000007130a7208 */ /* 0x000fe40002000000 */
[----:B------:R-:W-:-:S02]  /*15d0*/  FSETP.GT.AND P5, PT, R21, R6, PT ;  /* 0x000000061500720b */ /* 0x000fc40003fa4000 */
[----:B------:R-:W-:Y:S02]  /*15e0*/  FSETP.GT.AND P4, PT, R23, R12, PT ;  /* 0x0000000c1700720b */ /* 0x000fe40003f84000 */
[----:B------:R-:W-:Y:S02]  /*15f0*/  FSETP.GT.AND P6, PT, R25, R4, PT ;  /* 0x000000041900720b */ /* 0x000fe40003fc4000 */
[----:B------:R-:W-:Y:S02]  /*1600*/  @!P1 FSEL R29, R29, R0, P2 ;  /* 0x000000001d1d9208 */ /* 0x000fe40001000000 */
[----:B------:R-:W-:Y:S02]  /*1610*/  @!P1 FSEL R19, R19, R10, P3 ;  /* 0x0000000a13139208 */ /* 0x000fe40001800000 */
[C---:B------:R-:W-:Y:S02]  /*1620*/  FSEL R6, R21.reuse, R6, P5 ;  /* 0x0000000615067208 */ /* 0x040fe40002800000 */
[----:B------:R-:W-:-:S02]  /*1630*/  FSETP.NAN.AND P2, PT, R21, R21, PT ;  /* 0x000000151500720b */ /* 0x000fc40003f48000 */
[----:B------:R-:W-:Y:S02]  /*1640*/  FSETP.NAN.AND P3, PT, R23, R23, PT ;  /* 0x000000171700720b */ /* 0x000fe40003f68000 */
[----:B------:R-:W-:Y:S02]  /*1650*/  FSETP.NAN.AND P5, PT, R25, R25, PT ;  /* 0x000000191900720b */ /* 0x000fe40003fa8000 */
[----:B------:R-:W-:Y:S02]  /*1660*/  FSEL R12, R23, R12, P4 ;  /* 0x0000000c170c7208 */ /* 0x000fe40002000000 */
[----:B------:R-:W-:Y:S02]  /*1670*/  FSEL R4, R25, R4, P6 ;  /* 0x0000000419047208 */ /* 0x000fe40003000000 */
[----:B------:R-:W-:Y:S02]  /*1680*/  @!P1 FSEL R21, R21, R6, P2 ;  /* 0x0000000615159208 */ /* 0x000fe40001000000 */
[----:B------:R-:W-:-:S02]  /*1690*/  @!P1 FSEL R23, R23, R12, P3 ;  /* 0x0000000c17179208 */ /* 0x000fc40001800000 */
[----:B------:R-:W-:Y:S01]  /*16a0*/  @!P1 FSEL R25, R25, R4, P5 ;  /* 0x0000000419199208 */ /* 0x000fe20002800000 */
[----:B------:R-:W-:Y:S01]  /*16b0*/  @P0 CALL.REL.NOINC `(.L_x_21) ;  /* 0x0000001000000944 */ /* 0x000fe20003c00000 */
[----:B------:R-:W-:Y:S05]  /*16c0*/  BRA `(.L_x_22) ;  /* 0xffffeb3000007947 */ /* 0x000fea000383ffff */
.L_x_21:
[C---:B------:R-:W-:Y:S01]  /*16d0*/  FSETP.NAN.AND P0, PT, R35.reuse, R35, PT ;  /* 0x000000232300720b */ /* 0x040fe20003f08000 */
[----:B------:R-:W0:Y:S01]  /*16e0*/  S2R R11, SR_TID.X ;  /* 0x00000000000b7919 */ /* 0x000e220000002100 */
[CC--:B------:R-:W-:Y:S01]  /*16f0*/  FSETP.GEU.AND P2, PT, R35.reuse, R30.reuse, PT ;  /* 0x0000001e2300720b */ /* 0x0c0fe20003f4e000 */
[----:B------:R-:W-:Y:S01]  /*1700*/  IMAD.MOV.U32 R9, RZ, RZ, 0x3f800000 ;  /* 0x3f800000ff097424 */ /* 0x000fe200078e00ff */
[C---:B------:R-:W-:Y:S02]  /*1710*/  FSEL R30, R35.reuse, R30, P0 ;  /* 0x0000001e231e7208 */ /* 0x040fe40000000000 */
[C---:B------:R-:W-:Y:S02]  /*1720*/  FSETP.GT.AND P0, PT, R26.reuse, R25, PT ;  /* 0x000000191a00720b */ /* 0x040fe40003f04000 */
[----:B------:R-:W-:Y:S02]  /*1730*/  FSEL R30, R35, R30, !P2 ;  /* 0x0000001e231e7208 */ /* 0x000fe40005000000 */
[----:B------:R-:W-:-:S02]  /*1740*/  FSETP.NAN.AND P2, PT, R26, R26, PT ;  /* 0x0000001a1a00720b */ /* 0x000fc40003f48000 */
[----:B------:R-:W-:Y:S02]  /*1750*/  FSETP.GEU.AND P3, PT, R30, R34, PT ;  /* 0x000000221e00720b */ /* 0x000fe40003f6e000 */
[----:B------:R-:W-:-:S04]  /*1760*/  FSEL R25, R26, R25, P2 ;  /* 0x000000191a197208 */ /* 0x000fc80001000000 */
[----:B------:R-:W-:Y:S02]  /*1770*/  FSEL R25, R26, R25, P0 ;  /* 0x000000191a197208 */ /* 0x000fe40000000000 */
[----:B------:R-:W-:Y:S02]  /*1780*/  FSETP.NAN.AND P0, PT, R30, R30, PT ;  /* 0x0000001e1e00720b */ /* 0x000fe40003f08000 */
[----:B------:R-:W-:-:S03]  /*1790*/  FSETP.GT.AND P2, PT, R25, R24, PT ;  /* 0x000000181900720b */ /* 0x000fc60003f44000 */
[----:B------:R-:W-:Y:S02]  /*17a0*/  @P3 FSEL R30, R30, R34, P0 ;  /* 0x000000221e1e3208 */ /* 0x000fe40000000000 */
[----:B------:R-:W-:Y:S02]  /*17b0*/  FSETP.NAN.AND P0, PT, R25, R25, PT ;  /* 0x000000191900720b */ /* 0x000fe40003f08000 */
[----:B------:R-:W-:Y:S02]  /*17c0*/  FSETP.GEU.AND P3, PT, R30, R29, PT ;  /* 0x0000001d1e00720b */ /* 0x000fe40003f6e000 */
[----:B0-----:R-:W-:-:S04]  /*17d0*/  SHF.R.U32.HI R17, RZ, 0x3, R11 ;  /* 0x00000003ff117819 */ /* 0x001fc8000001160b */
[----:B------:R-:W-:Y:S02]  /*17e0*/  @!P2 FSEL R25, R25, R24, P0 ;  /* 0x000000181919a208 */ /* 0x000fe40000000000 */
[C---:B------:R-:W-:Y:S02]  /*17f0*/  FSETP.NAN.AND P0, PT, R30.reuse, R30, PT ;  /* 0x0000001e1e00720b */ /* 0x040fe40003f08000 */
[----:B------:R-:W-:Y:S02]  /*1800*/  FSETP.GT.AND P2, PT, R25, R23, PT ;  /* 0x000000171900720b */ /* 0x000fe40003f44000 */
[----:B------:R-:W-:Y:S02]  /*1810*/  SGXT.U32 R17, R17, 0x6 ;  /* 0x000000061111781a */ /* 0x000fe40000000000 */
[----:B------:R-:W-:Y:S02]  /*1820*/  @P3 FSEL R30, R30, R29, P0 ;  /* 0x0000001d1e1e3208 */ /* 0x000fe40000000000 */
[----:B------:R-:W-:-:S02]  /*1830*/  FSETP.NAN.AND P0, PT, R25, R25, PT ;  /* 0x000000191900720b */ /* 0x000fc40003f08000 */
[----:B------:R-:W-:-:S05]  /*1840*/  FSETP.GEU.AND P3, PT, R30, R33, PT ;  /* 0x000000211e00720b */ /* 0x000fca0003f6e000 */
[----:B------:R-:W-:Y:S02]  /*1850*/  @!P2 FSEL R25, R25, R23, P0 ;  /* 0x000000171919a208 */ /* 0x000fe40000000000 */
[----:B------:R-:W-:Y:S02]  /*1860*/  FSETP.NAN.AND P0, PT, R30, R30, PT ;  /* 0x0000001e1e00720b */ /* 0x000fe40003f08000 */
[----:B------:R-:W-:-:S04]  /*1870*/  FSETP.GT.AND P2, PT, R25, R22, PT ;  /* 0x000000161900720b */ /* 0x000fc80003f44000 */
[----:B------:R-:W-:Y:S02]  /*1880*/  @P3 FSEL R30, R30, R33, P0 ;  /* 0x000000211e1e3208 */ /* 0x000fe40000000000 */
[----:B------:R-:W-:Y:S02]  /*1890*/  FSETP.NAN.AND P0, PT, R25, R25, PT ;  /* 0x000000191900720b */ /* 0x000fe40003f08000 */
[----:B------:R-:W-:-:S05]  /*18a0*/  FSETP.GEU.AND P3, PT, R30, R27, PT ;  /* 0x0000001b1e00720b */ /* 0x000fca0003f6e000 */
[----:B------:R-:W-:Y:S02]  /*18b0*/  @!P2 FSEL R25, R25, R22, P0 ;  /* 0x000000161919a208 */ /* 0x000fe40000000000 */
[C---:B------:R-:W-:Y:S02]  /*18c0*/  FSETP.NAN.AND P0, PT, R30.reuse, R30, PT ;  /* 0x0000001e1e00720b */ /* 0x040fe40003f08000 */
[C---:B------:R-:W-:Y:S02]  /*18d0*/  FSETP.GT.AND P2, PT, R25.reuse, R21, PT ;  /* 0x000000151900720b */ /* 0x040fe40003f44000 */
[----:B------:R-:W-:Y:S02]  /*18e0*/  MOV R22, 0xffffffc0 ;  /* 0xffffffc000167802 */ /* 0x000fe40000000f00 */
        /* <DEDUP_REMOVED lines=9> */
[----:B------:R-:W-:Y:S01]  /*1980*/  @!P2 FSEL R25, R25, R20, P0 ;  /* 0x000000141919a208 */ /* 0x000fe20000000000 */
[----:B------:R-:W-:Y:S01]  /*1990*/  IMAD.MOV.U32 R20, RZ, RZ, -0x1 ;  /* 0xffffffffff147424 */ /* 0x000fe200078e00ff */
[----:B------:R-:W-:Y:S02]  /*19a0*/  FSETP.NAN.AND P0, PT, R30, R30, PT ;  /* 0x0000001e1e00720b */ /* 0x000fe40003f08000 */
[----:B------:R-:W-:-:S04]  /*19b0*/  FSETP.GT.AND P2, PT, R25, R19, PT ;  /* 0x000000131900720b */ /* 0x000fc80003f44000 */
[----:B------:R-:W-:Y:S02]  /*19c0*/  @P3 FSEL R30, R30, R32, P0 ;  /* 0x000000201e1e3208 */ /* 0x000fe40000000000 */
[----:B------:R-:W-:-:S03]  /*19d0*/  FSETP.NAN.AND P0, PT, R25, R25, PT ;  /* 0x000000191900720b */ /* 0x000fc60003f08000 */
[----:B------:R-:W0:Y:S04]  /*19e0*/  SHFL.BFLY PT, R5, R30, 0x4, 0x1f ;  /* 0x0c801f001e057f89 */ /* 0x000e2800000e0000 */
[----:B------:R-:W-:Y:S02]  /*19f0*/  @!P2 FSEL R25, R25, R19, P0 ;  /* 0x000000131919a208 */ /* 0x000fe40000000000 */
[C---:B------:R-:W-:Y:S02]  /*1a00*/  FSETP.NAN.AND P0, PT, R30.reuse, R30, PT ;  /* 0x0000001e1e00720b */ /* 0x040fe40003f08000 */
[----:B------:R-:W-:Y:S01]  /*1a10*/  FSETP.NAN.AND P2, PT, R25, R25, PT ;  /* 0x000000191900720b */ /* 0x000fe20003f48000 */
[----:B------:R-:W1:Y:S01]  /*1a20*/  SHFL.BFLY PT, R0, R25, 0x4, 0x1f ;  /* 0x0c801f0019007f89 */ /* 0x000e6200000e0000 */
[----:B0-----:R-:W-:-:S09]  /*1a30*/  FSETP.GEU.AND P3, PT, R30, R5, PT ;  /* 0x000000051e00720b */ /* 0x001fd20003f6e000 */
[----:B------:R-:W-:-:S05]  /*1a40*/  @!P0 FSEL R30, R30, R5, !P3 ;  /* 0x000000051e1e8208 */ /* 0x000fca0005800000 */
[----:B------:R-:W0:Y:S01]  /*1a50*/  SHFL.BFLY PT, R5, R30, 0x2, 0x1f ;  /* 0x0c401f001e057f89 */ /* 0x000e2200000e0000 */
[----:B-1----:R-:W-:-:S04]  /*1a60*/  FSETP.GT.AND P0, PT, R25, R0, PT ;  /* 0x000000001900720b */ /* 0x002fc80003f04000 */
[----:B------:R-:W-:Y:S02]  /*1a70*/  @!P2 FSEL R25, R25, R0, P0 ;  /* 0x000000001919a208 */ /* 0x000fe40000000000 */
[----:B------:R-:W-:-:S03]  /*1a80*/  FSETP.NAN.AND P0, PT, R30, R30, PT ;  /* 0x0000001e1e00720b */ /* 0x000fc60003f08000 */
[----:B------:R-:W1:Y:S01]  /*1a90*/  SHFL.BFLY PT, R0, R25, 0x2, 0x1f ;  /* 0x0c401f0019007f89 */ /* 0x000e6200000e0000 */
[----:B0-----:R-:W-:Y:S02]  /*1aa0*/  FSETP.GEU.AND P3, PT, R30, R5, PT ;  /* 0x000000051e00720b */ /* 0x001fe40003f6e000 */
[----:B-1----:R-:W-:-:S11]  /*1ab0*/  FSETP.GT.AND P2, PT, R25, R0, PT ;  /* 0x000000001900720b */ /* 0x002fd60003f44000 */
[----:B------:R-:W-:Y:S02]  /*1ac0*/  @P3 FSEL R30, R30, R5, P0 ;  /* 0x000000051e1e3208 */ /* 0x000fe40000000000 */
[----:B------:R-:W-:-:S03]  /*1ad0*/  FSETP.NAN.AND P0, PT, R25, R25, PT ;  /* 0x000000191900720b */ /* 0x000fc60003f08000 */
[----:B------:R-:W0:Y:S01]  /*1ae0*/  SHFL.BFLY PT, R5, R30, 0x1, 0x1f ;  /* 0x0c201f001e057f89 */ /* 0x000e2200000e0000 */
[----:B------:R-:W-:Y:S02]  /*1af0*/  @!P2 FSEL R25, R25, R0, P0 ;  /* 0x000000001919a208 */ /* 0x000fe40000000000 */
[----:B------:R-:W-:-:S03]  /*1b00*/  FSETP.NAN.AND P0, PT, R30, R30, PT ;  /* 0x0000001e1e00720b */ /* 0x000fc60003f08000 */
[----:B------:R-:W1:Y:S01]  /*1b10*/  SHFL.BFLY PT, R0, R25, 0x1, 0x1f ;  /* 0x0c201f0019007f89 */ /* 0x000e6200000e0000 */
[----:B0-----:R-:W-:Y:S02]  /*1b20*/  FSETP.GEU.AND P3, PT, R30, R5, PT ;  /* 0x000000051e00720b */ /* 0x001fe40003f6e000 */
[----:B-1----:R-:W-:-:S11]  /*1b30*/  FSETP.GT.AND P2, PT, R25, R0, PT ;  /* 0x000000001900720b */ /* 0x002fd60003f44000 */
[----:B------:R-:W-:Y:S02]  /*1b40*/  @P3 FSEL R30, R30, R5, P0 ;  /* 0x000000051e1e3208 */ /* 0x000fe40000000000 */
[C---:B------:R-:W-:Y:S02]  /*1b50*/  FSETP.NAN.AND P0, PT, R25.reuse, R25, PT ;  /* 0x000000191900720b */ /* 0x040fe40003f08000 */
[C---:B------:R-:W-:Y:S01]  /*1b60*/  FSETP.GE.AND P3, PT, R30.reuse, RZ, PT ;  /* 0x000000ff1e00720b */ /* 0x040fe20003f66000 */
[----:B------:R-:W-:Y:S03]  /*1b70*/  STS [R17.X4], R30 ;  /* 0x0000001e11007388 */ /* 0x000fe60000004800 */
[----:B------:R-:W-:Y:S02]  /*1b80*/  FSEL R4, R30, RZ, !P3 ;  /* 0x000000ff1e047208 */ /* 0x000fe40005800000 */
[----:B------:R-:W-:Y:S01]  /*1b90*/  @!P2 FSEL R25, R25, R0, P0 ;  /* 0x000000001919a208 */ /* 0x000fe20000000000 */
[----:B------:R-:W-:Y:S01]  /*1ba0*/  BAR.SYNC.DEFER_BLOCKING 0x0 ;  /* 0x0000000000007b1d */ /* 0x000fe20000010000 */
[----:B------:R-:W-:Y:S01]  /*1bb0*/  LOP3.LUT R0, R11, 0x3f, RZ, 0xc0, !PT ;  /* 0x0000003f0b007812 */ /* 0x000fe200078ec0ff */
[----:B------:R-:W-:Y:S01]  /*1bc0*/  FADD R6, RZ, -R4 ;  /* 0x80000004ff067221 */ /* 0x000fe20000000000 */
[----:B------:R-:W-:-:S04]  /*1bd0*/  FSETP.GTU.AND P0, PT, R25, RZ, PT ;  /* 0x000000ff1900720b */ /* 0x000fc80003f0c000 */
[----:B------:R-:W-:Y:S02]  /*1be0*/  FSETP.NAN.AND P2, PT, R6, R6, PT ;  /* 0x000000060600720b */ /* 0x000fe40003f48000 */
[----:B------:R-:W-:-:S04]  /*1bf0*/  FSEL R7, R25, RZ, P0 ;  /* 0x000000ff19077208 */ /* 0x000fc80000000000 */
[----:B------:R-:W-:-:S07]  /*1c00*/  FSETP.GT.AND P0, PT, R6, R7, PT ;  /* 0x000000070600720b */ /* 0x000fce0003f04000 */
[----:B------:R-:W-:Y:S02]  /*1c10*/  @!P2 FSEL R6, R6, R7, P0 ;  /* 0x000000070606a208 */ /* 0x000fe40000000000 */
[----:B------:R-:W-:Y:S01]  /*1c20*/  MOV R7, 0x2 ;  /* 0x0000000200077802 */ /* 0x000fe20000000f00 */
[----:B------:R-:W-:Y:S02]  /*1c30*/  LDS R4, [R0.X4] ;  /* 0x0000000000047984 */ /* 0x000fe40000004800 */
[----:B------:R-:W-:Y:S01]  /*1c40*/  FMUL R8, R6, 0.0078740157186985015869 ;  /* 0x3c01020406087820 */ /* 0x000fe20000400000 */
[----:B------:R-:W-:Y:S01]  /*1c50*/  IMAD.SHL.U32 R6, R18, 0x40, RZ ;  /* 0x0000004012067824 */ /* 0x000fe200078e00ff */
[----:B------:R-:W-:Y:S03]  /*1c60*/  BAR.SYNC.DEFER_BLOCKING 0x0 ;  /* 0x0000000000007b1d */ /* 0x000fe60000010000 */
[----:B------:R-:W-:-:S02]  /*1c70*/  FSETP.GT.AND P0, PT, R8, 9.9999997473787516356e-06, PT ;  /* 0x3727c5ac0800780b */ /* 0x000fc40003f04000 */
[----:B------:R-:W-:Y:S02]  /*1c80*/  FSETP.NAN.AND P2, PT, R8, R8, PT ;  /* 0x000000080800720b */ /* 0x000fe40003f48000 */
[----:B------:R-:W-:-:S09]  /*1c90*/  LOP3.LUT R6, R6, 0x3f, R11, 0xf8, !PT ;  /* 0x0000003f06067812 */ /* 0x000fd200078ef80b */
[----:B------:R-:W-:Y:S02]  /*1ca0*/  @!P0 FSEL R8, R8, 9.9999997473787516356e-06, P2 ;  /* 0x3727c5ac08088808 */ /* 0x000fe40001000000 */
[C---:B------:R-:W-:Y:S02]  /*1cb0*/  LOP3.LUT P0, RZ, R11.reuse, 0x1c0, RZ, 0xc0, !PT ;  /* 0x000001c00bff7812 */ /* 0x040fe4000780c0ff */
[C---:B------:R-:W-:Y:S02]  /*1cc0*/  FSETP.GT.AND P2, PT, |R8|.reuse, 8.50705917302346158658e+37, PT ;  /* 0x7e8000000800780b */ /* 0x040fe40003f44200 */
[----:B------:R-:W-:Y:S02]  /*1cd0*/  FSETP.GEU.AND P3, PT, |R8|, 1.175494350822287508e-38, PT ;  /* 0x008000000800780b */ /* 0x000fe40003f6e200 */
[----:B------:R-:W-:Y:S01]  /*1ce0*/  ISETP.LT.AND P0, PT, R6, 0x1010, !P0 ;  /* 0x000010100600780c */ /* 0x000fe20004701270 */
[----:B------:R0:W-:Y:S01]  /*1cf0*/  STS [R17.X4], R25 ;  /* 0x0000001911007388 */ /* 0x0001e20000004800 */
[----:B------:R-:W-:-:S02]  /*1d00*/  SHF.L.U32 R11, R11, 0x3, RZ ;  /* 0x000000030b0b7819 */ /* 0x000fc400000006ff */
[----:B------:R-:W-:Y:S01]  /*1d10*/  FSEL R9, R9, 0.25, !P2 ;  /* 0x3e80000009097808 */ /* 0x000fe20005000000 */
[----:B------:R-:W-:Y:S04]  /*1d20*/  BAR.SYNC.DEFER_BLOCKING 0x0 ;  /* 0x0000000000007b1d */ /* 0x000fe80000010000 */
[----:B------:R-:W-:Y:S01]  /*1d30*/  @P2 FMUL R8, R8, 0.25 ;  /* 0x3e80000008082820 */ /* 0x000fe20000400000 */
[----:B0-----:R-:W-:Y:S01]  /*1d40*/  IMAD R17, R18, 0x40, R17 ;  /* 0x0000004012117824 */ /* 0x001fe200078e0211 */
[----:B------:R-:W-:Y:S02]  /*1d50*/  @!P3 FMUL R9, R9, 16777216 ;  /* 0x4b8000000909b820 */ /* 0x000fe40000400000 */
[----:B------:R-:W-:-:S06]  /*1d60*/  @!P3 FMUL R8, R8, 16777216 ;  /* 0x4b8000000808b820 */ /* 0x000fcc0000400000 */
[----:B------:R-:W0:Y:S01]  /*1d70*/  MUFU.RCP R8, R8 ;  /* 0x0000000800087308 */ /* 0x000e220000001000 */
[----:B------:R-:W1:Y:S01]  /*1d80*/  LDS R5, [R0.X4] ;  /* 0x0000000000057984 */ /* 0x000e620000004800 */
[----:B0-----:R-:W-:Y:S01]  /*1d90*/  FMUL R18, R8, R9 ;  /* 0x0000000908127220 */ /* 0x001fe20000400000 */
[----:B-1----:R-:W-:Y:S01]  /*1da0*/  F2FP.BF16.PACK_AB R0, R5, R4 ;  /* 0x000000040500723e */ /* 0x002fe200000010ff */
[----:B------:R-:W-:-:S03]  /*1db0*/  IMAD.WIDE R4, R6, R7, c[0x0][0x170] ;  /* 0x00005c0006047625 */ /* 0x000fc600078e0207 */
[----:B------:R-:W-:Y:S01]  /*1dc0*/  PRMT R10, R0, 0x7610, R10 ;  /* 0x00007610000a7816 */ /* 0x000fe2000000000a */
[----:B------:R-:W-:Y:S01]  /*1dd0*/  IMAD.WIDE R6, R6, R7, c[0x0][0x178] ;  /* 0x00005e0006067625 */ /* 0x000fe200078e0207 */
[----:B------:R-:W-:Y:S02]  /*1de0*/  PRMT R12, R0, 0x7632, R12 ;  /* 0x00007632000c7816 */ /* 0x000fe4000000000c */
[----:B------:R-:W-:Y:S01]  /*1df0*/  LOP3.LUT R0, R11, 0x38, RZ, 0xc0, !PT ;  /* 0x000000380b007812 */ /* 0x000fe200078ec0ff */
[----:B------:R0:W-:Y:S04]  /*1e00*/  @P0 STG.E.U16 [R4.64], R10 ;  /* 0x0000000a04000986 */ /* 0x0001e8000c101504 */
[----:B------:R0:W-:Y:S01]  /*1e10*/  @P0 STG.E.U16 [R6.64], R12 ;  /* 0x0000000c06000986 */ /* 0x0001e2000c101504 */
[----:B------:R-:W-:-:S03]  /*1e20*/  IMAD R17, R17, 0x3c00, R0 ;  /* 0x00003c0011117824 */ /* 0x000fc600078e0200 */
.L_x_44:
[----:B------:R-:W-:Y:S01]  /*1e30*/  IADD3 R19, P0, R22, 0x40, RZ ;  /* 0x0000004016137810 */ /* 0x000fe20007f1e0ff */
[----:B------:R-:W-:Y:S01]  /*1e40*/  IMAD.IADD R26, R3, 0x1, R22 ;  /* 0x00000001031a7824 */ /* 0x000fe200078e0216 */
[----:B------:R-:W-:Y:S01]  /*1e50*/  MOV R27, 0x4 ;  /* 0x00000004001b7802 */ /* 0x000fe20000000f00 */
[----:B0-----:R-:W-:Y:S01]  /*1e60*/  CS2R R4, SRZ ;  /* 0x0000000000047805 */ /* 0x001fe2000001ff00 */
[----:B------:R-:W-:Y:S01]  /*1e70*/  IADD3.X R20, RZ, R20, RZ, P0, !PT ;  /* 0x00000014ff147210 */ /* 0x000fe200007fe4ff */
[----:B------:R-:W-:Y:S01]  /*1e80*/  CS2R R6, SRZ ;  /* 0x0000000000067805 */ /* 0x000fe2000001ff00 */
[----:B------:R-:W-:-:S02]  /*1e90*/  ISETP.GT.U32.AND P0, PT, R19, 0xbff, PT ;  /* 0x00000bff1300780c */ /* 0x000fc40003f04070 */
[----:B------:R-:W-:Y:S02]  /*1ea0*/  IADD3 R12, R26, -0xbc0, RZ ;  /* 0xfffff4401a0c7810 */ /* 0x000fe40007ffe0ff */
[----:B------:R-:W-:-:S03]  /*1eb0*/  ISETP.GT.U32.AND.EX P2, PT, R20, RZ, !P1, P0 ;  /* 0x000000ff1400720c */ /* 0x000fc60004f44100 */
[----:B------:R-:W-:-:S10]  /*1ec0*/  IMAD.WIDE R12, R12, R27, c[0x0][0x168] ;  /* 0x00005a000c0c7625 */ /* 0x000fd400078e021b */
        /* <DEDUP_REMOVED lines=9> */
[----:B------:R-:W-:Y:S01]  /*1f60*/  IMAD.MOV.U32 R25, RZ, RZ, 0x2 ;  /* 0x00000002ff197424 */ /* 0x000fe200078e00ff */
[----:B------:R-:W-:Y:S01]  /*1f70*/  IADD3 R24, R2, 0x40, R22 ;  /* 0x0000004002187810 */ /* 0x000fe20007ffe016 */
[----:B0-----:R-:W-:Y:S01]  /*1f80*/  CS2R R12, SRZ ;  /* 0x00000000000c7805 */ /* 0x001fe2000001ff00 */
[----:B------:R-:W-:-:S03]  /*1f90*/  CS2R R14, SRZ ;  /* 0x00000000000e7805 */ /* 0x000fc6000001ff00 */
[----:B------:R-:W-:-:S06]  /*1fa0*/  IMAD.WIDE R24, R24, R25, c[0x0][0x160] ;  /* 0x0000580018187625 */ /* 0x000fcc00078e0219 */
[----:B------:R0:W5:Y:S01]  /*1fb0*/  @P3 LDG.E.EL.128 R12, [R24.64] ;  /* 0x00000004180c3981 */ /* 0x000162000c2e1d00 */
[----:B------:R-:W-:Y:S01]  /*1fc0*/  BSSY B0, `(.L_x_23) ;  /* 0x0000035000007945 */ /* 0x000fe20003800000 */
[----:B--2---:R-:W-:-:S04]  /*1fd0*/  FMUL R21, R4, R4 ;  /* 0x0000000404157220 */ /* 0x004fc80000400000 */
[----:B------:R-:W-:-:S04]  /*1fe0*/  FMUL R21, R21, R4 ;  /* 0x0000000415157220 */ /* 0x000fc80000400000 */
[----:B------:R-:W-:-:S04]  /*1ff0*/  FFMA R21, R21, 0.044714998453855514526, R4 ;  /* 0x3d37271315157823 */ /* 0x000fc80000000004 */
[----:B-1----:R-:W-:-:S04]  /*2000*/  FMUL R27, R21, 0.79788458347320556641 ;  /* 0x3f4c422a151b7820 */ /* 0x002fc80000400000 */
[----:B------:R-:W-:-:S05]  /*2010*/  FADD.FTZ R28, |R27|, -RZ ;  /* 0x800000ff1b1c7221 */ /* 0x000fca0000010200 */
[----:B------:R-:W-:-:S13]  /*2020*/  FSETP.GE.AND P3, PT, R28, 0.60000002384185791016, PT ;  /* 0x3f19999a1c00780b */ /* 0x000fda0003f66000 */
[----:B------:R-:W-:-:S06]  /*2030*/  @P3 FMUL R21, R28, 2.8853900432586669922 ;  /* 0x4038aa3b1c153820 */ /* 0x000fcc0000400000 */
[----:B------:R-:W1:Y:S01]  /*2040*/  @P3 MUFU.EX2 R21, R21 ;  /* 0x0000001500153308 */ /* 0x000e620000000800 */
[----:B------:R-:W-:Y:S01]  /*2050*/  FMUL R0, R5, R5 ;  /* 0x0000000505007220 */ /* 0x000fe20000400000 */
[----:B-1----:R-:W-:-:S06]  /*2060*/  @P3 FADD R26, R21, 1 ;  /* 0x3f800000151a3421 */ /* 0x002fcc0000000000 */
[----:B------:R-:W1:Y:S01]  /*2070*/  @P3 MUFU.RCP R26, R26 ;  /* 0x0000001a001a3308 */ /* 0x000e620000001000 */
[----:B------:R-:W-:Y:S01]  /*2080*/  FMUL R0, R0, R5 ;  /* 0x0000000500007220 */ /* 0x000fe20000400000 */
[----:B------:R-:W-:Y:S01]  /*2090*/  @P3 MOV R29, 0x3f800000 ;  /* 0x3f800000001d3802 */ /* 0x000fe20000000f00 */
[----:B0-----:R-:W-:Y:S01]  /*20a0*/  @!P3 IMAD.MOV.U32 R24, RZ, RZ, 0x3c80f082 ;  /* 0x3c80f082ff18b424 */ /* 0x001fe200078e00ff */
[----:B------:R-:W-:Y:S01]  /*20b0*/  @!P3 FMUL R23, R27, R27 ;  /* 0x0000001b1b17b220 */ /* 0x000fe20000400000 */
[----:B------:R-:W-:-:S03]  /*20c0*/  FFMA R25, R0, 0.044714998453855514526, R5 ;  /* 0x3d37271300197823 */ /* 0x000fc60000000005 */
[----:B------:R-:W-:Y:S01]  /*20d0*/  @!P3 FFMA.FTZ R0, R23, R24, -0.052303962409496307373 ;  /* 0xbd563cae1700b423 */ /* 0x000fe20000010018 */
[----:B------:R-:W-:Y:S01]  /*20e0*/  @P3 FSETP.GE.AND P2, PT, R28, 9.010913848876953125, PT ;  /* 0x41102cb41c00380b */ /* 0x000fe20003f46000 */
[----:B-1----:R-:W-:Y:S01]  /*20f0*/  @P3 FFMA.FTZ R24, R26, -2, R29 ;  /* 0xc00000001a183823 */ /* 0x002fe2000001001d */
[----:B------:R-:W-:-:S04]  /*2100*/  FMUL R29, R25, 0.79788458347320556641 ;  /* 0x3f4c422a191d7820 */ /* 0x000fc80000400000 */
[----:B------:R-:W-:Y:S01]  /*2110*/  FADD.FTZ R28, |R29|, -RZ ;  /* 0x800000ff1d1c7221 */ /* 0x000fe20000010200 */
[----:B------:R-:W-:Y:S01]  /*2120*/  @P3 FSEL R24, R24, 1, !P2 ;  /* 0x3f80000018183808 */ /* 0x000fe20005000000 */
[----:B------:R-:W-:-:S03]  /*2130*/  @!P3 FFMA.FTZ R0, R23, R0, 0.1331529766321182251 ;  /* 0x3e0859411700b423 */ /* 0x000fc60000010000 */
[----:B------:R-:W-:Y:S01]  /*2140*/  FSETP.GE.AND P2, PT, R28, 0.60000002384185791016, PT ;  /* 0x3f19999a1c00780b */ /* 0x000fe20003f46000 */
[----:B------:R-:W-:Y:S01]  /*2150*/  @!P3 FFMA.FTZ R0, R23, R0, -0.33332768082618713379 ;  /* 0xbeaaa9ed1700b423 */ /* 0x000fe20000010000 */
[----:B------:R-:W-:Y:S01]  /*2160*/  FMUL R25, R6, R6 ;  /* 0x0000000606197220 */ /* 0x000fe20000400000 */
[----:B------:R-:W-:Y:S01]  /*2170*/  @P3 LOP3.LUT R21, R24, 0x80000000, R27, 0xf8, !PT ;  /* 0x8000000018153812 */ /* 0x000fe200078ef81b */
[-C--:B------:R-:W-:Y:S01]  /*2180*/  FMUL R24, R7, R7.reuse ;  /* 0x0000000707187220 */ /* 0x080fe20000400000 */
[----:B------:R-:W-:Y:S01]  /*2190*/  @!P3 FFMA.FTZ R0, R23, R0, RZ ;  /* 0x000000001700b223 */ /* 0x000fe200000100ff */
[----:B------:R-:W-:Y:S02]  /*21a0*/  FMUL R25, R25, R6 ;  /* 0x0000000619197220 */ /* 0x000fe40000400000 */
[----:B------:R-:W-:Y:S01]  /*21b0*/  FMUL R26, R24, R7 ;  /* 0x00000007181a7220 */ /* 0x000fe20000400000 */
[----:B------:R-:W-:Y:S01]  /*21c0*/  @!P3 FFMA.FTZ R21, R27, R0, R27 ;  /* 0x000000001b15b223 */ /* 0x000fe2000001001b */
[----:B---3--:R-:W-:Y:S01]  /*21d0*/  FMUL R27, R8, R8 ;  /* 0x00000008081b7220 */ /* 0x008fe20000400000 */
[----:B------:R-:W-:-:S02]  /*21e0*/  FFMA R25, R25, 0.044714998453855514526, R6 ;  /* 0x3d37271319197823 */ /* 0x000fc40000000006 */
        /* <DEDUP_REMOVED lines=11> */
.L_x_24:
[----:B------:R-:W-:Y:S01]  /*22a0*/  IMAD.MOV.U32 R0, RZ, RZ, 0x3c80f082 ;  /* 0x3c80f082ff007424 */ /* 0x000fe200078e00ff */
[----:B------:R-:W-:-:S04]  /*22b0*/  FMUL R23, R29, R29 ;  /* 0x0000001d1d177220 */ /* 0x000fc80000400000 */
[----:B------:R-:W-:-:S04]  /*22c0*/  FFMA.FTZ R0, R23, R0, -0.052303962409496307373 ;  /* 0xbd563cae17007423 */ /* 0x000fc80000010000 */
[----:B------:R-:W-:-:S04]  /*22d0*/  FFMA.FTZ R0, R23, R0, 0.1331529766321182251 ;  /* 0x3e08594117007423 */ /* 0x000fc80000010000 */
[----:B------:R-:W-:-:S04]  /*22e0*/  FFMA.FTZ R0, R23, R0, -0.33332768082618713379 ;  /* 0xbeaaa9ed17007423 */ /* 0x000fc80000010000 */
[----:B------:R-:W-:-:S04]  /*22f0*/  FFMA.FTZ R0, R23, R0, RZ ;  /* 0x0000000017007223 */ /* 0x000fc800000100ff */
[----:B------:R-:W-:Y:S02]  /*2300*/  FFMA.FTZ R23, R29, R0, R29 ;  /* 0x000000001d177223 */ /* 0x000fe4000001001d */
.L_x_25:
[----:B------:R-:W-:Y:S05]  /*2310*/  BSYNC B0 ;  /* 0x0000000000007941 */ /* 0x000fea0003800000 */
.L_x_23:
        /* <DEDUP_REMOVED lines=18> */
.L_x_27:
[----:B------:R-:W-:Y:S01]  /*2440*/  IMAD.MOV.U32 R0, RZ, RZ, 0x3c80f082 ;  /* 0x3c80f082ff007424 */ /* 0x000fe200078e00ff */
[----:B------:R-:W-:-:S04]  /*2450*/  FMUL R25, R29, R29 ;  /* 0x0000001d1d197220 */ /* 0x000fc80000400000 */
[----:B------:R-:W-:-:S04]  /*2460*/  FFMA.FTZ R0, R25, R0, -0.052303962409496307373 ;  /* 0xbd563cae19007423 */ /* 0x000fc80000010000 */
[----:B------:R-:W-:-:S04]  /*2470*/  FFMA.FTZ R0, R25, R0, 0.1331529766321182251 ;  /* 0x3e08594119007423 */ /* 0x000fc80000010000 */
[----:B------:R-:W-:-:S04]  /*2480*/  FFMA.FTZ R0, R25, R0, -0.33332768082618713379 ;  /* 0xbeaaa9ed19007423 */ /* 0x000fc80000010000 */
[----:B------:R-:W-:-:S04]  /*2490*/  FFMA.FTZ R0, R25, R0, RZ ;  /* 0x0000000019007223 */ /* 0x000fc800000100ff */
[----:B------:R-:W-:Y:S02]  /*24a0*/  FFMA.FTZ R24, R29, R0, R29 ;  /* 0x000000001d187223 */ /* 0x000fe4000001001d */
.L_x_28:
[----:B------:R-:W-:Y:S05]  /*24b0*/  BSYNC B0 ;  /* 0x0000000000007941 */ /* 0x000fea0003800000 */
.L_x_26:
        /* <DEDUP_REMOVED lines=18> */
.L_x_30:
[----:B------:R-:W-:Y:S01]  /*25e0*/  IMAD.MOV.U32 R0, RZ, RZ, 0x3c80f082 ;  /* 0x3c80f082ff007424 */ /* 0x000fe200078e00ff */
[----:B------:R-:W-:-:S04]  /*25f0*/  FMUL R25, R30, R30 ;  /* 0x0000001e1e197220 */ /* 0x000fc80000400000 */
[----:B------:R-:W-:-:S04]  /*2600*/  FFMA.FTZ R0, R25, R0, -0.052303962409496307373 ;  /* 0xbd563cae19007423 */ /* 0x000fc80000010000 */
[----:B------:R-:W-:-:S04]  /*2610*/  FFMA.FTZ R0, R25, R0, 0.1331529766321182251 ;  /* 0x3e08594119007423 */ /* 0x000fc80000010000 */
[----:B------:R-:W-:-:S04]  /*2620*/  FFMA.FTZ R0, R25, R0, -0.33332768082618713379 ;  /* 0xbeaaa9ed19007423 */ /* 0x000fc80000010000 */
[----:B------:R-:W-:-:S04]  /*2630*/  FFMA.FTZ R0, R25, R0, RZ ;  /* 0x0000000019007223 */ /* 0x000fc800000100ff */
[----:B------:R-:W-:Y:S02]  /*2640*/  FFMA.FTZ R25, R30, R0, R30 ;  /* 0x000000001e197223 */ /* 0x000fe4000001001e */
.L_x_31:
[----:B------:R-:W-:Y:S05]  /*2650*/  BSYNC B0 ;  /* 0x0000000000007941 */ /* 0x000fea0003800000 */
.L_x_29:
        /* <DEDUP_REMOVED lines=18> */
.L_x_33:
[----:B------:R-:W-:Y:S01]  /*2780*/  IMAD.MOV.U32 R0, RZ, RZ, 0x3c80f082 ;  /* 0x3c80f082ff007424 */ /* 0x000fe200078e00ff */
[----:B------:R-:W-:-:S04]  /*2790*/  FMUL R27, R31, R31 ;  /* 0x0000001f1f1b7220 */ /* 0x000fc80000400000 */
[----:B------:R-:W-:-:S04]  /*27a0*/  FFMA.FTZ R0, R27, R0, -0.052303962409496307373 ;  /* 0xbd563cae1b007423 */ /* 0x000fc80000010000 */
[----:B------:R-:W-:-:S04]  /*27b0*/  FFMA.FTZ R0, R27, R0, 0.1331529766321182251 ;  /* 0x3e0859411b007423 */ /* 0x000fc80000010000 */
[----:B------:R-:W-:-:S04]  /*27c0*/  FFMA.FTZ R0, R27, R0, -0.33332768082618713379 ;  /* 0xbeaaa9ed1b007423 */ /* 0x000fc80000010000 */
[----:B------:R-:W-:-:S04]  /*27d0*/  FFMA.FTZ R0, R27, R0, RZ ;  /* 0x000000001b007223 */ /* 0x000fc800000100ff */
[----:B------:R-:W-:Y:S02]  /*27e0*/  FFMA.FTZ R26, R31, R0, R31 ;  /* 0x000000001f1a7223 */ /* 0x000fe4000001001f */
.L_x_34:
[----:B------:R-:W-:Y:S05]  /*27f0*/  BSYNC B0 ;  /* 0x0000000000007941 */ /* 0x000fea0003800000 */
.L_x_32:
        /* <DEDUP_REMOVED lines=17> */
.L_x_36:
[----:B------:R-:W-:Y:S01]  /*2910*/  IMAD.MOV.U32 R0, RZ, RZ, 0x3c80f082 ;  /* 0x3c80f082ff007424 */ /* 0x000fe200078e00ff */
[----:B------:R-:W-:-:S04]  /*2920*/  FMUL R27, R31, R31 ;  /* 0x0000001f1f1b7220 */ /* 0x000fc80000400000 */
[----:B------:R-:W-:-:S04]  /*2930*/  FFMA.FTZ R0, R27, R0, -0.052303962409496307373 ;  /* 0xbd563cae1b007423 */ /* 0x000fc80000010000 */
[----:B------:R-:W-:-:S04]  /*2940*/  FFMA.FTZ R0, R27, R0, 0.1331529766321182251 ;  /* 0x3e0859411b007423 */ /* 0x000fc80000010000 */
[----:B------:R-:W-:-:S04]  /*2950*/  FFMA.FTZ R0, R27, R0, -0.33332768082618713379 ;  /* 0xbeaaa9ed1b007423 */ /* 0x000fc80000010000 */
[----:B------:R-:W-:-:S04]  /*2960*/  FFMA.FTZ R0, R27, R0, RZ ;  /* 0x000000001b007223 */ /* 0x000fc800000100ff */
[----:B------:R-:W-:Y:S02]  /*2970*/  FFMA.FTZ R27, R31, R0, R31 ;  /* 0x000000001f1b7223 */ /* 0x000fe4000001001f */
.L_x_37:
[----:B------:R-:W-:Y:S05]  /*2980*/  BSYNC B0 ;  /* 0x0000000000007941 */ /* 0x000fea0003800000 */
.L_x_35:
        /* <DEDUP_REMOVED lines=16> */
.L_x_39:
[----:B------:R-:W-:Y:S01]  /*2a90*/  IMAD.MOV.U32 R0, RZ, RZ, 0x3c80f082 ;  /* 0x3c80f082ff007424 */ /* 0x000fe200078e00ff */
[----:B------:R-:W-:-:S04]  /*2aa0*/  FMUL R29, R33, R33 ;  /* 0x00000021211d7220 */ /* 0x000fc80000400000 */
[----:B------:R-:W-:-:S04]  /*2ab0*/  FFMA.FTZ R0, R29, R0, -0.052303962409496307373 ;  /* 0xbd563cae1d007423 */ /* 0x000fc80000010000 */
[----:B------:R-:W-:-:S04]  /*2ac0*/  FFMA.FTZ R0, R29, R0, 0.1331529766321182251 ;  /* 0x3e0859411d007423 */ /* 0x000fc80000010000 */
[----:B------:R-:W-:-:S04]  /*2ad0*/  FFMA.FTZ R0, R29, R0, -0.33332768082618713379 ;  /* 0xbeaaa9ed1d007423 */ /* 0x000fc80000010000 */
[----:B------:R-:W-:-:S04]  /*2ae0*/  FFMA.FTZ R0, R29, R0, RZ ;  /* 0x000000001d007223 */ /* 0x000fc800000100ff */
[----:B------:R-:W-:Y:S02]  /*2af0*/  FFMA.FTZ R28, R33, R0, R33 ;  /* 0x00000000211c7223 */ /* 0x000fe40000010021 */
.L_x_40:
[----:B------:R-:W-:Y:S05]  /*2b00*/  BSYNC B0 ;  /* 0x0000000000007941 */ /* 0x000fea0003800000 */
.L_x_38:
[----:B------:R-:W-:Y:S01]  /*2b10*/  FMUL R41, R31, 0.79788458347320556641 ;  /* 0x3f4c422a1f297820 */ /* 0x000fe20000400000 */
[----:B------:R-:W-:Y:S01]  /*2b20*/  FMUL R30, R4, 0.5 ;  /* 0x3f000000041e7820 */ /* 0x000fe20000400000 */
[----:B------:R-:W-:Y:S01]  /*2b30*/  FMUL R4, R5, 0.5 ;  /* 0x3f00000005047820 */ /* 0x000fe20000400000 */
[C---:B-----5:R-:W-:Y:S01]  /*2b40*/  PRMT R0, R12.reuse, 0x7632, R0 ;  /* 0x000076320c007816 */ /* 0x060fe20000000000 */
[----:B------:R-:W-:Y:S01]  /*2b50*/  FADD.FTZ R32, |R41|, -RZ ;  /* 0x800000ff29207221 */ /* 0x000fe20000010200 */
[----:B------:R-:W-:Y:S01]  /*2b60*/  SHF.L.U32 R33, R12, 0x10, RZ ;  /* 0x000000100c217819 */ /* 0x000fe200000006ff */
[----:B------:R-:W-:Y:S01]  /*2b70*/  BSSY B0, `(.L_x_41) ;  /* 0x0000024000007945 */ /* 0x000fe20003800000 */
[C---:B------:R-:W-:Y:S01]  /*2b80*/  PRMT R5, R13.reuse, 0x7632, R5 ;  /* 0x000076320d057816 */ /* 0x040fe20000000005 */
[----:B------:R-:W-:Y:S01]  /*2b90*/  IMAD.U32 R37, R13, 0x10000, RZ ;  /* 0x000100000d257824 */ /* 0x000fe200078e00ff */
[----:B------:R-:W-:Y:S01]  /*2ba0*/  FSETP.GE.AND P2, PT, R32, 0.60000002384185791016, PT ;  /* 0x3f19999a2000780b */ /* 0x000fe20003f46000 */
[----:B------:R-:W-:Y:S01]  /*2bb0*/  FMUL R6, R6, 0.5 ;  /* 0x3f00000006067820 */ /* 0x000fe20000400000 */
[----:B------:R-:W-:Y:S01]  /*2bc0*/  PRMT R12, R15, 0x7632, R12 ;  /* 0x000076320f0c7816 */ /* 0x000fe2000000000c */
[----:B------:R-:W-:Y:S01]  /*2bd0*/  IMAD.U32 R39, R5, 0x10000, RZ ;  /* 0x0001000005277824 */ /* 0x000fe200078e00ff */
[----:B------:R-:W-:Y:S01]  /*2be0*/  PRMT R29, R14, 0x7632, R29 ;  /* 0x000076320e1d7816 */ /* 0x000fe2000000001d */
[----:B------:R-:W-:Y:S01]  /*2bf0*/  FMUL R7, R7, 0.5 ;  /* 0x3f00000007077820 */ /* 0x000fe20000400000 */
[----:B------:R-:W-:Y:S01]  /*2c00*/  FMUL R8, R8, 0.5 ;  /* 0x3f00000008087820 */ /* 0x000fe20000400000 */
[----:B------:R-:W-:Y:S01]  /*2c10*/  FMUL R9, R9, 0.5 ;  /* 0x3f00000009097820 */ /* 0x000fe20000400000 */
[----:B------:R-:W-:Y:S01]  /*2c20*/  FMUL R10, R10, 0.5 ;  /* 0x3f0000000a0a7820 */ /* 0x000fe20000400000 */
[----:B------:R-:W-:Y:S01]  /*2c30*/  FMUL R11, R11, 0.5 ;  /* 0x3f0000000b0b7820 */ /* 0x000fe20000400000 */
[----:B------:R-:W-:Y:S01]  /*2c40*/  SHF.L.U32 R13, R14, 0x10, RZ ;  /* 0x000000100e0d7819 */ /* 0x000fe200000006ff */
[----:B------:R-:W-:Y:S01]  /*2c50*/  IMAD.U32 R15, R15, 0x10000, RZ ;  /* 0x000100000f0f7824 */ /* 0x000fe200078e00ff */
[----:B------:R-:W-:Y:S01]  /*2c60*/  SHF.L.U32 R35, R0, 0x10, RZ ;  /* 0x0000001000237819 */ /* 0x000fe200000006ff */
[----:B------:R-:W-:Y:S01]  /*2c70*/  IMAD.U32 R5, R12, 0x10000, RZ ;  /* 0x000100000c057824 */ /* 0x000fe200078e00ff */
[----:B------:R-:W-:Y:S01]  /*2c80*/  SHF.L.U32 R29, R29, 0x10, RZ ;  /* 0x000000101d1d7819 */ /* 0x000fe200000006ff */
[----:B------:R-:W-:Y:S05]  /*2c90*/  @!P2 BRA `(.L_x_42) ;  /* 0x000000a00000a947 */ /* 0x000fea0003800000 */
[----:B------:R-:W-:Y:S01]  /*2ca0*/  FMUL R12, R32, 2.8853900432586669922 ;  /* 0x4038aa3b200c7820 */ /* 0x000fe20000400000 */
[----:B------:R-:W-:-:S02]  /*2cb0*/  MOV R31, 0x3f800000 ;  /* 0x3f800000001f7802 */ /* 0x000fc40000000f00 */
        /* <DEDUP_REMOVED lines=8> */
.L_x_42:
[----:B------:R-:W-:Y:S01]  /*2d40*/  IMAD.MOV.U32 R0, RZ, RZ, 0x3c80f082 ;  /* 0x3c80f082ff007424 */ /* 0x000fe200078e00ff */
[----:B------:R-:W-:-:S04]  /*2d50*/  FMUL R31, R41, R41 ;  /* 0x00000029291f7220 */ /* 0x000fc80000400000 */
[----:B------:R-:W-:-:S04]  /*2d60*/  FFMA.FTZ R0, R31, R0, -0.052303962409496307373 ;  /* 0xbd563cae1f007423 */ /* 0x000fc80000010000 */
[----:B------:R-:W-:-:S04]  /*2d70*/  FFMA.FTZ R0, R31, R0, 0.1331529766321182251 ;  /* 0x3e0859411f007423 */ /* 0x000fc80000010000 */
[----:B------:R-:W-:-:S04]  /*2d80*/  FFMA.FTZ R0, R31, R0, -0.33332768082618713379 ;  /* 0xbeaaa9ed1f007423 */ /* 0x000fc80000010000 */
[----:B------:R-:W-:-:S04]  /*2d90*/  FFMA.FTZ R0, R31, R0, RZ ;  /* 0x000000001f007223 */ /* 0x000fc800000100ff */
[----:B------:R-:W-:Y:S02]  /*2da0*/  FFMA.FTZ R0, R0, R41, R41 ;  /* 0x0000002900007223 */ /* 0x000fe40000010029 */
.L_x_43:
[----:B------:R-:W-:Y:S05]  /*2db0*/  BSYNC B0 ;  /* 0x0000000000007941 */ /* 0x000fea0003800000 */
.L_x_41:
[----:B------:R-:W-:Y:S01]  /*2dc0*/  FADD R23, R23, 1 ;  /* 0x3f80000017177421 */ /* 0x000fe20000000000 */
[----:B------:R-:W-:Y:S01]  /*2dd0*/  FADD R21, R21, 1 ;  /* 0x3f80000015157421 */ /* 0x000fe20000000000 */
[----:B------:R-:W-:Y:S02]  /*2de0*/  FADD R0, R0, 1 ;  /* 0x3f80000000007421 */ /* 0x000fe40000000000 */
[----:B------:R-:W-:Y:S01]  /*2df0*/  @P0 FMUL R35, R23, R4 ;  /* 0x0000000417230220 */ /* 0x000fe20000400000 */
[----:B------:R-:W-:Y:S01]  /*2e00*/  FADD R4, R25, 1 ;  /* 0x3f80000019047421 */ /* 0x000fe20000000000 */
[----:B------:R-:W-:Y:S01]  /*2e10*/  @P0 FMUL R33, R21, R30 ;  /* 0x0000001e15210220 */ /* 0x000fe20000400000 */
[----:B------:R-:W-:Y:S01]  /*2e20*/  FADD R21, R24, 1 ;  /* 0x3f80000018157421 */ /* 0x000fe20000000000 */
[----:B------:R-:W-:Y:S01]  /*2e30*/  FMUL R14, R18, R35 ;  /* 0x00000023120e7220 */ /* 0x000fe20000400000 */
[----:B------:R-:W-:Y:S01]  /*2e40*/  @P0 FMUL R39, R4, R7 ;  /* 0x0000000704270220 */ /* 0x000fe20000400000 */
[----:B------:R-:W-:Y:S01]  /*2e50*/  FADD R7, R26, 1 ;  /* 0x3f8000001a077421 */ /* 0x000fe20000000000 */
[----:B------:R-:W-:Y:S01]  /*2e60*/  @P0 FMUL R37, R21, R6 ;  /* 0x0000000615250220 */ /* 0x000fe20000400000 */
[C---:B------:R-:W-:Y:S01]  /*2e70*/  FMUL R12, R18.reuse, R33 ;  /* 0x00000021120c7220 */ /* 0x040fe20000400000 */
[C---:B------:R-:W-:Y:S01]  /*2e80*/  FMUL R21, R18.reuse, R39 ;  /* 0x0000002712157220 */ /* 0x040fe20000400000 */
[----:B------:R-:W0:Y:S01]  /*2e90*/  FRND R14, R14 ;  /* 0x0000000e000e7307 */ /* 0x000e220000201000 */
[----:B------:R-:W-:Y:S01]  /*2ea0*/  FMUL R6, R18, R37 ;  /* 0x0000002512067220 */ /* 0x000fe20000400000 */
[----:B------:R-:W-:Y:S01]  /*2eb0*/  @P0 FMUL R13, R7, R8 ;  /* 0x00000008070d0220 */ /* 0x000fe20000400000 */
[----:B------:R-:W-:Y:S01]  /*2ec0*/  @P0 FMUL R5, R0, R11 ;  /* 0x0000000b00050220 */ /* 0x000fe20000400000 */
[----:B------:R-:W-:Y:S01]  /*2ed0*/  FADD R7, R28, 1 ;  /* 0x3f8000001c077421 */ /* 0x000fe20000000000 */
[----:B------:R-:W-:Y:S01]  /*2ee0*/  FADD R4, R27, 1 ;  /* 0x3f8000001b047421 */ /* 0x000fe20000000000 */
[C---:B------:R-:W-:Y:S01]  /*2ef0*/  FMUL R13, R18.reuse, R13 ;  /* 0x0000000d120d7220 */ /* 0x040fe20000400000 */
[----:B------:R-:W-:Y:S01]  /*2f00*/  FMUL R5, R18, R5 ;  /* 0x0000000512057220 */ /* 0x000fe20000400000 */
[----:B------:R-:W1:Y:S01]  /*2f10*/  FRND R21, R21 ;  /* 0x0000001500157307 */ /* 0x000e620000201000 */
[----:B------:R-:W-:Y:S01]  /*2f20*/  @P0 FMUL R15, R7, R10 ;  /* 0x0000000a070f0220 */ /* 0x000fe20000400000 */
[----:B------:R-:W-:-:S03]  /*2f30*/  @P0 FMUL R29, R4, R9 ;  /* 0x00000009041d0220 */ /* 0x000fc60000400000 */
[C---:B------:R-:W-:Y:S01]  /*2f40*/  FMUL R15, R18.reuse, R15 ;  /* 0x0000000f120f7220 */ /* 0x040fe20000400000 */
[----:B------:R-:W-:Y:S02]  /*2f50*/  FMUL R29, R18, R29 ;  /* 0x0000001d121d7220 */ /* 0x000fe40000400000 */
[----:B------:R-:W2:Y:S01]  /*2f60*/  FRND R6, R6 ;  /* 0x0000000600067307 */ /* 0x000ea20000201000 */
[----:B0-----:R-:W-:-:S07]  /*2f70*/  FSETP.GT.AND P0, PT, R14, -127, PT ;  /* 0xc2fe00000e00780b */ /* 0x001fce0003f04000 */
[----:B------:R-:W0:Y:S01]  /*2f80*/  FRND R12, R12 ;  /* 0x0000000c000c7307 */ /* 0x000e220000201000 */
[C---:B-1----:R-:W-:Y:S02]  /*2f90*/  FSETP.GT.AND P2, PT, R21.reuse, -127, PT ;  /* 0xc2fe00001500780b */ /* 0x042fe40003f44000 */
[----:B------:R-:W-:-:S05]  /*2fa0*/  FSETP.NAN.AND P4, PT, R21, R21, PT ;  /* 0x000000151500720b */ /* 0x000fca0003f88000 */
[----:B------:R-:W1:Y:S01]  /*2fb0*/  FRND R5, R5 ;  /* 0x0000000500057307 */ /* 0x000e620000201000 */
[----:B--2---:R-:W-:-:S05]  /*2fc0*/  FSETP.GT.AND P3, PT, R6, -127, PT ;  /* 0xc2fe00000600780b */ /* 0x004fca0003f64000 */
[----:B------:R-:W-:Y:S02]  /*2fd0*/  @!P2 FSEL R21, R21, -127, P4 ;  /* 0xc2fe00001515a808 */ /* 0x000fe40002000000 */
[----:B------:R-:W2:Y:S01]  /*2fe0*/  FRND R15, R15 ;  /* 0x0000000f000f7307 */ /* 0x000ea20000201000 */
[----:B------:R-:W-:Y:S02]  /*2ff0*/  FSETP.NAN.AND P4, PT, R6, R6, PT ;  /* 0x000000060600720b */ /* 0x000fe40003f88000 */
[----:B0-----:R-:W-:-:S03]  /*3000*/  FSETP.GT.AND P2, PT, R12, -127, PT ;  /* 0xc2fe00000c00780b */ /* 0x001fc60003f44000 */
[----:B------:R-:W-:Y:S02]  /*3010*/  @!P3 FSEL R6, R6, -127, P4 ;  /* 0xc2fe00000606b808 */ /* 0x000fe40002000000 */
[----:B------:R-:W0:Y:S01]  /*3020*/  FRND R29, R29 ;  /* 0x0000001d001d7307 */ /* 0x000e220000201000 */
[C---:B------:R-:W-:Y:S02]  /*3030*/  FSETP.NAN.AND P4, PT, R14.reuse, R14, PT ;  /* 0x0000000e0e00720b */ /* 0x040fe40003f88000 */
[----:B-1----:R-:W-:Y:S02]  /*3040*/  FSETP.GT.AND P3, PT, R5, -127, PT ;  /* 0xc2fe00000500780b */ /* 0x002fe40003f64000 */
[----:B------:R-:W-:Y:S02]  /*3050*/  @!P0 FSEL R14, R14, -127, P4 ;  /* 0xc2fe00000e0e8808 */ /* 0x000fe40002000000 */
[----:B------:R-:W-:Y:S01]  /*3060*/  FSETP.NAN.AND P4, PT, R12, R12, PT ;  /* 0x0000000c0c00720b */ /* 0x000fe20003f88000 */
[----:B------:R-:W1:Y:S01]  /*3070*/  FRND R13, R13 ;  /* 0x0000000d000d7307 */ /* 0x000e620000201000 */
[----:B--2---:R-:W-:-:S02]  /*3080*/  FSETP.GT.AND P0, PT, R15, -127, PT ;  /* 0xc2fe00000f00780b */ /* 0x004fc40003f04000 */
[----:B------:R-:W-:Y:S02]  /*3090*/  @!P2 FSEL R12, R12, -127, P4 ;  /* 0xc2fe00000c0ca808 */ /* 0x000fe40002000000 */
[----:B------:R-:W-:Y:S02]  /*30a0*/  FSETP.NAN.AND P2, PT, R5, R5, PT ;  /* 0x000000050500720b */ /* 0x000fe40003f48000 */
[----:B------:R-:W-:Y:S01]  /*30b0*/  FSETP.NAN.AND P5, PT, R15, R15, PT ;  /* 0x0000000f0f00720b */ /* 0x000fe20003fa8000 */
[----:B------:R-:W2:Y:S01]  /*30c0*/  F2I.S16.TRUNC.NTZ R7, R21 ;  /* 0x0000001500077305 */ /* 0x000ea2000020e900 */
[----:B------:R-:W-:Y:S02]  /*30d0*/  @!P3 FSEL R5, R5, -127, P2 ;  /* 0xc2fe00000505b808 */ /* 0x000fe40001000000 */
[----:B------:R-:W-:Y:S02]  /*30e0*/  FSETP.GEU.AND P2, PT, R21, 127, PT ;  /* 0x42fe00001500780b */ /* 0x000fe40003f4e000 */
[----:B0-----:R-:W-:-:S02]  /*30f0*/  FSETP.GT.AND P4, PT, R29, -127, PT ;  /* 0xc2fe00001d00780b */ /* 0x001fc40003f84000 */
[----:B------:R-:W-:Y:S01]  /*3100*/  @!P0 FSEL R15, R15, -127, P5 ;  /* 0xc2fe00000f0f8808 */ /* 0x000fe20002800000 */
[----:B------:R-:W0:Y:S01]  /*3110*/  F2I.S16.TRUNC.NTZ R8, R6 ;  /* 0x0000000600087305 */ /* 0x000e22000020e900 */
[----:B-1----:R-:W-:Y:S02]  /*3120*/  FSETP.GT.AND P0, PT, R13, -127, PT ;  /* 0xc2fe00000d00780b */ /* 0x002fe40003f04000 */
[----:B------:R-:W-:Y:S02]  /*3130*/  FSETP.NAN.AND P3, PT, R21, R21, PT ;  /* 0x000000151500720b */ /* 0x000fe40003f68000 */
[----:B------:R-:W-:Y:S02]  /*3140*/  FSETP.GEU.AND P5, PT, R6, 127, PT ;  /* 0x42fe00000600780b */ /* 0x000fe40003fae000 */
[----:B------:R-:W-:Y:S01]  /*3150*/  FSETP.NAN.AND P6, PT, R29, R29, PT ;  /* 0x0000001d1d00720b */ /* 0x000fe20003fc8000 */
[----:B------:R-:W1:Y:S01]  /*3160*/  F2I.S16.TRUNC.NTZ R4, R12 ;  /* 0x0000000c00047305 */ /* 0x000e62000020e900 */
[----:B--2---:R-:W-:-:S02]  /*3170*/  LOP3.LUT R7, R7, 0xffff, RZ, 0xc0, !PT ;  /* 0x0000ffff07077812 */ /* 0x004fc400078ec0ff */
[----:B------:R-:W-:Y:S02]  /*3180*/  @!P4 FSEL R29, R29, -127, P6 ;  /* 0xc2fe00001d1dc808 */ /* 0x000fe40003000000 */
[----:B------:R-:W-:Y:S02]  /*3190*/  @P2 SEL R7, R7, 0x7f, P3 ;  /* 0x0000007f07072807 */ /* 0x000fe40001800000 */
[C---:B------:R-:W-:Y:S01]  /*31a0*/  FSETP.NAN.AND P3, PT, R13.reuse, R13, PT ;  /* 0x0000000d0d00720b */ /* 0x040fe20003f68000 */
[----:B------:R-:W2:Y:S01]  /*31b0*/  F2I.S16.TRUNC.NTZ R0, R14 ;  /* 0x0000000e00007305 */ /* 0x000ea2000020e900 */
[----:B------:R-:W-:Y:S02]  /*31c0*/  FSETP.GEU.AND P4, PT, R12, 127, PT ;  /* 0x42fe00000c00780b */ /* 0x000fe40003f8e000 */
[----:B------:R-:W-:Y:S02]  /*31d0*/  @!P0 FSEL R13, R13, -127, P3 ;  /* 0xc2fe00000d0d8808 */ /* 0x000fe40001800000 */
[----:B------:R-:W-:-:S02]  /*31e0*/  FSETP.NAN.AND P6, PT, R6, R6, PT ;  /* 0x000000060600720b */ /* 0x000fc40003fc8000 */
[----:B0-----:R-:W-:Y:S01]  /*31f0*/  LOP3.LUT R8, R8, 0xffff, RZ, 0xc0, !PT ;  /* 0x0000ffff08087812 */ /* 0x001fe200078ec0ff */
[----:B------:R1:W0:Y:S01]  /*3200*/  F2I.S16.TRUNC.NTZ R10, R5 ;  /* 0x00000005000a7305 */ /* 0x000222000020e900 */
[C---:B------:R-:W-:Y:S02]  /*3210*/  FSETP.GEU.AND P3, PT, R5.reuse, 127, PT ;  /* 0x42fe00000500780b */ /* 0x040fe40003f6e000 */
[----:B------:R-:W-:Y:S02]  /*3220*/  @P5 SEL R8, R8, 0x7f, P6 ;  /* 0x0000007f08085807 */ /* 0x000fe40003000000 */
[----:B------:R-:W-:Y:S02]  /*3230*/  FSETP.NAN.AND P0, PT, R5, R5, PT ;  /* 0x000000050500720b */ /* 0x000fe40003f08000 */
[----:B------:R-:W-:Y:S01]  /*3240*/  FSETP.GEU.AND P2, PT, R14, 127, PT ;  /* 0x42fe00000e00780b */ /* 0x000fe20003f4e000 */
[----:B------:R-:W3:Y:S01]  /*3250*/  F2I.S16.TRUNC.NTZ R9, R13 ;  /* 0x0000000d00097305 */ /* 0x000ee2000020e900 */
[----:B------:R-:W-:-:S02]  /*3260*/  FSETP.NAN.AND P5, PT, R12, R12, PT ;  /* 0x0000000c0c00720b */ /* 0x000fc40003fa8000 */
[----:B-1----:R-:W-:Y:S02]  /*3270*/  LOP3.LUT R5, R4, 0xffff, RZ, 0xc0, !PT ;  /* 0x0000ffff04057812 */ /* 0x002fe400078ec0ff */
[----:B------:R-:W-:Y:S02]  /*3280*/  FSETP.NAN.AND P6, PT, R14, R14, PT ;  /* 0x0000000e0e00720b */ /* 0x000fe40003fc8000 */
[----:B------:R-:W-:Y:S01]  /*3290*/  @P4 SEL R5, R5, 0x7f, P5 ;  /* 0x0000007f05054807 */ /* 0x000fe20002800000 */
[----:B------:R-:W1:Y:S01]  /*32a0*/  F2I.S16.TRUNC.NTZ R11, R15 ;  /* 0x0000000f000b7305 */ /* 0x000e62000020e900 */
[----:B------:R-:W-:Y:S02]  /*32b0*/  FSETP.GEU.AND P4, PT, R13, 127, PT ;  /* 0x42fe00000d00780b */ /* 0x000fe40003f8e000 */
[----:B--2---:R-:W-:Y:S02]  /*32c0*/  LOP3.LUT R0, R0, 0xffff, RZ, 0xc0, !PT ;  /* 0x0000ffff00007812 */ /* 0x004fe400078ec0ff */
[----:B0-----:R-:W-:-:S02]  /*32d0*/  LOP3.LUT R10, R10, 0xffff, RZ, 0xc0, !PT ;  /* 0x0000ffff0a0a7812 */ /* 0x001fc400078ec0ff */
[----:B------:R-:W-:Y:S01]  /*32e0*/  @P2 SEL R0, R0, 0x7f, P6 ;  /* 0x0000007f00002807 */ /* 0x000fe20003000000 */
[----:B------:R-:W0:Y:S01]  /*32f0*/  F2I.S16.TRUNC.NTZ R6, R29 ;  /* 0x0000001d00067305 */ /* 0x000e22000020e900 */
[----:B------:R-:W-:Y:S02]  /*3300*/  @P3 SEL R10, R10, 0x7f, P0 ;  /* 0x0000007f0a0a3807 */ /* 0x000fe40000000000 */
[----:B------:R-:W-:Y:S02]  /*3310*/  FSETP.GEU.AND P2, PT, R15, 127, PT ;  /* 0x42fe00000f00780b */ /* 0x000fe40003f4e000 */
[----:B------:R-:W-:Y:S02]  /*3320*/  FSETP.GEU.AND P6, PT, R29, 127, PT ;  /* 0x42fe00001d00780b */ /* 0x000fe40003fce000 */
[----:B------:R-:W-:Y:S02]  /*3330*/  FSETP.NAN.AND P0, PT, R13, R13, PT ;  /* 0x0000000d0d00720b */ /* 0x000fe40003f08000 */
[----:B---3--:R-:W-:-:S02]  /*3340*/  LOP3.LUT R9, R9, 0xffff, RZ, 0xc0, !PT ;  /* 0x0000ffff09097812 */ /* 0x008fc400078ec0ff */
[----:B------:R-:W-:Y:S02]  /*3350*/  IADD3 R12, R17, 0x40, R22 ;  /* 0x00000040110c7810 */ /* 0x000fe40007ffe016 */
[----:B------:R-:W-:Y:S02]  /*3360*/  @P4 SEL R9, R9, 0x7f, P0 ;  /* 0x0000007f09094807 */ /* 0x000fe40000000000 */
[----:B------:R-:W-:Y:S02]  /*3370*/  IADD3 R4, P0, R12, c[0x0][0x180], RZ ;  /* 0x000060000c047a10 */ /* 0x000fe40007f1e0ff */
[----:B------:R-:W-:Y:S02]  /*3380*/  PRMT R0, R5, 0x3340, R0 ;  /* 0x0000334005007816 */ /* 0x000fe40000000000 */
[----:B------:R-:W-:Y:S02]  /*3390*/  FSETP.NAN.AND P5, PT, R15, R15, PT ;  /* 0x0000000f0f00720b */ /* 0x000fe40003fa8000 */
[----:B------:R-:W-:-:S02]  /*33a0*/  FSETP.NAN.AND P3, PT, R29, R29, PT ;  /* 0x0000001d1d00720b */ /* 0x000fc40003f68000 */
[----:B-1----:R-:W-:Y:S02]  /*33b0*/  LOP3.LUT R11, R11, 0xffff, RZ, 0xc0, !PT ;  /* 0x0000ffff0b0b7812 */ /* 0x002fe400078ec0ff */
[----:B0-----:R-:W-:Y:S02]  /*33c0*/  LOP3.LUT R6, R6, 0xffff, RZ, 0xc0, !PT ;  /* 0x0000ffff06067812 */ /* 0x001fe400078ec0ff */
[----:B------:R-:W-:Y:S02]  /*33d0*/  LEA.HI.X.SX32 R5, R12, c[0x0][0x184], 0x1, P0 ;  /* 0x000061000c057a11 */ /* 0x000fe400000f0eff */
[----:B------:R-:W-:Y:S02]  /*33e0*/  ISETP.GE.U32.AND P0, PT, R19, 0x3bc0, PT ;  /* 0x00003bc01300780c */ /* 0x000fe40003f06070 */
[----:B------:R-:W-:Y:S02]  /*33f0*/  @P2 SEL R11, R11, 0x7f, P5 ;  /* 0x0000007f0b0b2807 */ /* 0x000fe40002800000 */
[----:B------:R-:W-:-:S02]  /*3400*/  @P6 SEL R6, R6, 0x7f, P3 ;  /* 0x0000007f06066807 */ /* 0x000fc40001800000 */
[----:B------:R-:W-:Y:S02]  /*3410*/  ISETP.GE.U32.AND.EX P0, PT, R20, RZ, PT, P0 ;  /* 0x000000ff1400720c */ /* 0x000fe40003f06100 */
[----:B------:R-:W-:Y:S02]  /*3420*/  PRMT R7, R8, 0x3340, R7 ;  /* 0x0000334008077816 */ /* 0x000fe40000000007 */
[----:B------:R-:W-:Y:S02]  /*3430*/  PRMT R10, R11, 0x3340, R10 ;  /* 0x000033400b0a7816 */ /* 0x000fe4000000000a */
[----:B------:R-:W-:Y:S02]  /*3440*/  PRMT R9, R9, 0x3340, R6 ;  /* 0x0000334009097816 */ /* 0x000fe40000000006 */
[----:B------:R-:W-:Y:S02]  /*3450*/  PRMT R8, R0, 0x5410, R7 ;  /* 0x0000541000087816 */ /* 0x000fe40000000007 */
[----:B------:R-:W-:-:S05]  /*3460*/  PRMT R9, R9, 0x5410, R10 ;  /* 0x0000541009097816 */ /* 0x000fca000000000a */
[----:B------:R0:W-:Y:S01]  /*3470*/  @!P1 STG.E.64 [R4.64], R8 ;  /* 0x0000000804009986 */ /* 0x0001e2000c101b04 */
[----:B------:R-:W-:Y:S05]  /*3480*/  @P0 EXIT ;  /* 0x000000000000094d */ /* 0x000fea0003800000 */
[----:B------:R-:W-:Y:S01]  /*3490*/  MOV R22, R19 ;  /* 0x0000001300167202 */ /* 0x000fe20000000f00 */
[----:B------:R-:W-:Y:S05]  /*34a0*/  BRA `(.L_x_44) ;  /* 0xffffe98000007947 */ /* 0x000fea000383ffff */
.L_x_45:
[----:B------:R-:W-:-:S00]  /*34b0*/  BRA `(.L_x_45) ;  /* 0xfffffff000007947 */ /* 0x000fc0000383ffff */
[----:B------:R-:W-:-:S00]  /*34c0*/  NOP ;  /* 0x0000000000007918 */ /* 0x000fc00000000000 */
        /* <DEDUP_REMOVED lines=11> */
.L_x_46:


//--------------------- .nv.global.init           --------------------------
	.section	.nv.global.init,"aw",@progbits
.nv.global.init:
	.type		_$_str,@object
	.size		_$_str,(.L_0 - _$_str)
_$_str:
        /*0000*/ 	.byte	0x5f, 0x5f, 0x43, 0x55, 0x44, 0x41, 0x5f, 0x46, 0x54, 0x5a, 0x00
.L_0:


//--------------------- .nv.shared.triton_red_fused__to_copy_add_amax_amin_cat_clamp_mul_reciprocal_7 --------------------------
	.section	.nv.shared.triton_red_fused__to_copy_add_amax_amin_cat_clamp_mul_reciprocal_7,"aw",@nobits
	.sectionflags	@""
	.align	16
